	.target	sm_100a

	.elftype	@"ET_EXEC"


//--------------------- .note.nv.tkinfo           --------------------------
	.section	.note.nv.tkinfo,"",@"SHT_NOTE"
	.sectionflags	@"SHF_NOTE_NV_TKINFO"
	.tkinfo
        /*0018*/ 	.word	0x00000002
        /*0030*/ 	.string	""
        /*0030*/ 	.string	"ptxas"
        /*0030*/ 	.string	"Cuda compilation tools, release 13.0, V13.0.88"
        /*0030*/ 	.string	"Build cuda_13.0.r13.0/compiler.36424714_0"
        /*0030*/ 	.string	"-arch sm_100a -m 64 "



//--------------------- .note.nv.cuinfo           --------------------------
	.section	.note.nv.cuinfo,"",@"SHT_NOTE"
	.sectionflags	@"SHF_NOTE_NV_CUINFO"
        /*0018*/ 	.short	0x0002
        /*001a*/ 	.short	0x0064
        /*001c*/ 	.short	0x0082
	.zero		2


//--------------------- .nv.info                  --------------------------
	.section	.nv.info,"",@"SHT_CUDA_INFO"
	.align	4


	//----- nvinfo : EIATTR_REGCOUNT
	.align		4
        /*0000*/ 	.byte	0x04, 0x2f
        /*0002*/ 	.short	(.L_19 - .L_18)
	.align		4
.L_18:
        /*0004*/ 	.word	index@(_ZN7cutlass13device_kernelINS_4conv6kernel13ConvUniversalINS1_16ConvProblemShapeILNS1_8OperatorE2ELi2EEENS1_10collective14CollectiveConvINS1_47MainloopSm100TmaUmmaWarpSpecializedImplicitGemmILS5_2ELi6ELi2ELi1ELi2EN4cute5tupleIJNSA_1CILi1EEESD_SD_EEEEENSB_IJNSC_ILi64EEENSB_IJSG_EEESH_EEENS_10tfloat32_tESJ_NSA_8TiledMMAINSA_8MMA_AtomIJNSA_17SM100_MMA_TF32_SSISJ_SJ_fLi64ELi64ELNSA_4UMMA5MajorE1ELSO_1ELNSN_7ScaleInE0ELSP_0EEEEEENSA_6LayoutISE_NSB_IJNSC_ILi0EEEST_ST_EEEEENSB_IJNSA_10UnderscoreESW_SW_EEEEENS7_6detail27Sm100ImplicitGemmTileTraitsINSA_13SM90_TMA_LOADENSA_14ComposedLayoutINSA_7SwizzleILi2ELi5ELi2EEENSA_18smem_ptr_flag_bitsILi32EEENSS_INSB_IJNSC_ILi32EEENSC_ILi4EEEEEENSB_IJSD_S17_EEEEEEEvEENS10_INSA_20SM90_TMA_LOAD_IM2COLES1C_vEEEENS_8epilogue10collective18CollectiveEpilogueINS1H_23Sm100TmaWarpSpecializedILi3ELi2ELi16ELb1ELb0EEEJSI_NSB_IJNSS_ISG_SD_EENSS_IS17_SD_EEEEESJ_NSB_IJlNSB_IJSD_llEEEST_EEESJ_S1Q_NS1H_6fusion15FusionCallbacksIS1L_NS1R_17LinearCombinationISJ_fSJ_fLNS_15FloatRoundStyleE2EEESI_S1O_JEEENSA_5SM1004TMEM4LOAD26SM100_TMEM_LOAD_16dp128b8xES11_NS12_INS13_ILi3ELi4ELi3EEES16_NSS_INSB_IJNSC_ILi8EEES17_EEENSB_IJS17_SD_EEEEEEENSA_17SM75_U32x4_LDSM_NENSA_14SM90_TMA_STOREES26_NSA_17SM90_U32x4_STSM_NENSA_39AutoVectorizingCopyWithAssumedAlignmentILi128EEEEEEvvEEEEvNT_6ParamsE)
        /*0008*/ 	.word	0x00000057


	//----- nvinfo : EIATTR_FRAME_SIZE
	.align		4
.L_19:
        /*000c*/ 	.byte	0x04, 0x11
        /*000e*/ 	.short	(.L_21 - .L_20)
	.align		4
.L_20:
        /*0010*/ 	.word	index@($__internal_2_$__cuda_sm10x_tcgen05_guardrail_trap_unallocated_columns_being_dealloced)
        /*0014*/ 	.word	0x00000008


	//----- nvinfo : EIATTR_FRAME_SIZE
	.align		4
.L_21:
        /*0018*/ 	.byte	0x04, 0x11
        /*001a*/ 	.short	(.L_23 - .L_22)
	.align		4
.L_22:
        /*001c*/ 	.word	index@($__internal_1_$__cuda_sm10x_tcgen05_guardrail_trap_phase_invalid_during_alloc)
        /*0020*/ 	.word	0x00000008


	//----- nvinfo : EIATTR_FRAME_SIZE
	.align		4
.L_23:
        /*0024*/ 	.byte	0x04, 0x11
        /*0026*/ 	.short	(.L_25 - .L_24)
	.align		4
.L_24:
        /*0028*/ 	.word	index@($__internal_0_$__cuda_sm10x_tcgen05_guardrail_trap_col_being_dealloced_not_returned_by_alloc)
        /*002c*/ 	.word	0x00000008


	//----- nvinfo : EIATTR_FRAME_SIZE
	.align		4
.L_25:
        /*0030*/ 	.byte	0x04, 0x11
        /*0032*/ 	.short	(.L_27 - .L_26)
	.align		4
.L_26:
        /*0034*/ 	.word	index@(_ZN7cutlass13device_kernelINS_4conv6kernel13ConvUniversalINS1_16ConvProblemShapeILNS1_8OperatorE2ELi2EEENS1_10collective14CollectiveConvINS1_47MainloopSm100TmaUmmaWarpSpecializedImplicitGemmILS5_2ELi6ELi2ELi1ELi2EN4cute5tupleIJNSA_1CILi1EEESD_SD_EEEEENSB_IJNSC_ILi64EEENSB_IJSG_EEESH_EEENS_10tfloat32_tESJ_NSA_8TiledMMAINSA_8MMA_AtomIJNSA_17SM100_MMA_TF32_SSISJ_SJ_fLi64ELi64ELNSA_4UMMA5MajorE1ELSO_1ELNSN_7ScaleInE0ELSP_0EEEEEENSA_6LayoutISE_NSB_IJNSC_ILi0EEEST_ST_EEEEENSB_IJNSA_10UnderscoreESW_SW_EEEEENS7_6detail27Sm100ImplicitGemmTileTraitsINSA_13SM90_TMA_LOADENSA_14ComposedLayoutINSA_7SwizzleILi2ELi5ELi2EEENSA_18smem_ptr_flag_bitsILi32EEENSS_INSB_IJNSC_ILi32EEENSC_ILi4EEEEEENSB_IJSD_S17_EEEEEEEvEENS10_INSA_20SM90_TMA_LOAD_IM2COLES1C_vEEEENS_8epilogue10collective18CollectiveEpilogueINS1H_23Sm100TmaWarpSpecializedILi3ELi2ELi16ELb1ELb0EEEJSI_NSB_IJNSS_ISG_SD_EENSS_IS17_SD_EEEEESJ_NSB_IJlNSB_IJSD_llEEEST_EEESJ_S1Q_NS1H_6fusion15FusionCallbacksIS1L_NS1R_17LinearCombinationISJ_fSJ_fLNS_15FloatRoundStyleE2EEESI_S1O_JEEENSA_5SM1004TMEM4LOAD26SM100_TMEM_LOAD_16dp128b8xES11_NS12_INS13_ILi3ELi4ELi3EEES16_NSS_INSB_IJNSC_ILi8EEES17_EEENSB_IJS17_SD_EEEEEEENSA_17SM75_U32x4_LDSM_NENSA_14SM90_TMA_STOREES26_NSA_17SM90_U32x4_STSM_NENSA_39AutoVectorizingCopyWithAssumedAlignmentILi128EEEEEEvvEEEEvNT_6ParamsE)
        /*0038*/ 	.word	0x00000008


	//----- nvinfo : EIATTR_MIN_STACK_SIZE
	.align		4
.L_27:
        /*003c*/ 	.byte	0x04, 0x12
        /*003e*/ 	.short	(.L_29 - .L_28)
	.align		4
.L_28:
        /*0040*/ 	.word	index@(_ZN7cutlass13device_kernelINS_4conv6kernel13ConvUniversalINS1_16ConvProblemShapeILNS1_8OperatorE2ELi2EEENS1_10collective14CollectiveConvINS1_47MainloopSm100TmaUmmaWarpSpecializedImplicitGemmILS5_2ELi6ELi2ELi1ELi2EN4cute5tupleIJNSA_1CILi1EEESD_SD_EEEEENSB_IJNSC_ILi64EEENSB_IJSG_EEESH_EEENS_10tfloat32_tESJ_NSA_8TiledMMAINSA_8MMA_AtomIJNSA_17SM100_MMA_TF32_SSISJ_SJ_fLi64ELi64ELNSA_4UMMA5MajorE1ELSO_1ELNSN_7ScaleInE0ELSP_0EEEEEENSA_6LayoutISE_NSB_IJNSC_ILi0EEEST_ST_EEEEENSB_IJNSA_10UnderscoreESW_SW_EEEEENS7_6detail27Sm100ImplicitGemmTileTraitsINSA_13SM90_TMA_LOADENSA_14ComposedLayoutINSA_7SwizzleILi2ELi5ELi2EEENSA_18smem_ptr_flag_bitsILi32EEENSS_INSB_IJNSC_ILi32EEENSC_ILi4EEEEEENSB_IJSD_S17_EEEEEEEvEENS10_INSA_20SM90_TMA_LOAD_IM2COLES1C_vEEEENS_8epilogue10collective18CollectiveEpilogueINS1H_23Sm100TmaWarpSpecializedILi3ELi2ELi16ELb1ELb0EEEJSI_NSB_IJNSS_ISG_SD_EENSS_IS17_SD_EEEEESJ_NSB_IJlNSB_IJSD_llEEEST_EEESJ_S1Q_NS1H_6fusion15FusionCallbacksIS1L_NS1R_17LinearCombinationISJ_fSJ_fLNS_15FloatRoundStyleE2EEESI_S1O_JEEENSA_5SM1004TMEM4LOAD26SM100_TMEM_LOAD_16dp128b8xES11_NS12_INS13_ILi3ELi4ELi3EEES16_NSS_INSB_IJNSC_ILi8EEES17_EEENSB_IJS17_SD_EEEEEEENSA_17SM75_U32x4_LDSM_NENSA_14SM90_TMA_STOREES26_NSA_17SM90_U32x4_STSM_NENSA_39AutoVectorizingCopyWithAssumedAlignmentILi128EEEEEEvvEEEEvNT_6ParamsE)
        /*0044*/ 	.word	0x00000008
.L_29:


//--------------------- .nv.compat                --------------------------
	.section	.nv.compat,"",@"SHT_CUDA_COMPAT_INFO"
	.align	4
        /*0000*/ 	.byte	0x02, 0x09, 0x01, 0x00, 0x02, 0x02, 0x02, 0x00, 0x02, 0x05, 0x05, 0x00, 0x03, 0x07, 0x01, 0x01
        /*0010*/ 	.byte	0x02, 0x03, 0x01, 0x00, 0x02, 0x06, 0x01, 0x00, 0x04, 0x0b, 0x08, 0x00, 0x09, 0x00, 0x00, 0x00
        /*0020*/ 	.byte	0x00, 0x00, 0x00, 0x00


//--------------------- .nv.info._ZN7cutlass13device_kernelINS_4conv6kernel13ConvUniversalINS1_16ConvProblemShapeILNS1_8OperatorE2ELi2EEENS1_10collective14CollectiveConvINS1_47MainloopSm100TmaUmmaWarpSpecializedImplicitGemmILS5_2ELi6ELi2ELi1ELi2EN4cute5tupleIJNSA_1CILi1EEESD_SD_EEEEENSB_IJNSC_ILi64EEENSB_IJSG_EEESH_EEENS_10tfloat32_tESJ_NSA_8TiledMMAINSA_8MMA_AtomIJNSA_17SM100_MMA_TF32_SSISJ_SJ_fLi64ELi64ELNSA_4UMMA5MajorE1ELSO_1ELNSN_7ScaleInE0ELSP_0EEEEEENSA_6LayoutISE_NSB_IJNSC_ILi0EEEST_ST_EEEEENSB_IJNSA_10UnderscoreESW_SW_EEEEENS7_6detail27Sm100ImplicitGemmTileTraitsINSA_13SM90_TMA_LOADENSA_14ComposedLayoutINSA_7SwizzleILi2ELi5ELi2EEENSA_18smem_ptr_flag_bitsILi32EEENSS_INSB_IJNSC_ILi32EEENSC_ILi4EEEEEENSB_IJSD_S17_EEEEEEEvEENS10_INSA_20SM90_TMA_LOAD_IM2COLES1C_vEEEENS_8epilogue10collective18CollectiveEpilogueINS1H_23Sm100TmaWarpSpecializedILi3ELi2ELi16ELb1ELb0EEEJSI_NSB_IJNSS_ISG_SD_EENSS_IS17_SD_EEEEESJ_NSB_IJlNSB_IJSD_llEEEST_EEESJ_S1Q_NS1H_6fusion15FusionCallbacksIS1L_NS1R_17LinearCombinationISJ_fSJ_fLNS_15FloatRoundStyleE2EEESI_S1O_JEEENSA_5SM1004TMEM4LOAD26SM100_TMEM_LOAD_16dp128b8xES11_NS12_INS13_ILi3ELi4ELi3EEES16_NSS_INSB_IJNSC_ILi8EEES17_EEENSB_IJS17_SD_EEEEEEENSA_17SM75_U32x4_LDSM_NENSA_14SM90_TMA_STOREES26_NSA_17SM90_U32x4_STSM_NENSA_39AutoVectorizingCopyWithAssumedAlignmentILi128EEEEEEvvEEEEvNT_6ParamsE --------------------------
	.section	.nv.info._ZN7cutlass13device_kernelINS_4conv6kernel13ConvUniversalINS1_16ConvProblemShapeILNS1_8OperatorE2ELi2EEENS1_10collective14CollectiveConvINS1_47MainloopSm100TmaUmmaWarpSpecializedImplicitGemmILS5_2ELi6ELi2ELi1ELi2EN4cute5tupleIJNSA_1CILi1EEESD_SD_EEEEENSB_IJNSC_ILi64EEENSB_IJSG_EEESH_EEENS_10tfloat32_tESJ_NSA_8TiledMMAINSA_8MMA_AtomIJNSA_17SM100_MMA_TF32_SSISJ_SJ_fLi64ELi64ELNSA_4UMMA5MajorE1ELSO_1ELNSN_7ScaleInE0ELSP_0EEEEEENSA_6LayoutISE_NSB_IJNSC_ILi0EEEST_ST_EEEEENSB_IJNSA_10UnderscoreESW_SW_EEEEENS7_6detail27Sm100ImplicitGemmTileTraitsINSA_13SM90_TMA_LOADENSA_14ComposedLayoutINSA_7SwizzleILi2ELi5ELi2EEENSA_18smem_ptr_flag_bitsILi32EEENSS_INSB_IJNSC_ILi32EEENSC_ILi4EEEEEENSB_IJSD_S17_EEEEEEEvEENS10_INSA_20SM90_TMA_LOAD_IM2COLES1C_vEEEENS_8epilogue10collective18CollectiveEpilogueINS1H_23Sm100TmaWarpSpecializedILi3ELi2ELi16ELb1ELb0EEEJSI_NSB_IJNSS_ISG_SD_EENSS_IS17_SD_EEEEESJ_NSB_IJlNSB_IJSD_llEEEST_EEESJ_S1Q_NS1H_6fusion15FusionCallbacksIS1L_NS1R_17LinearCombinationISJ_fSJ_fLNS_15FloatRoundStyleE2EEESI_S1O_JEEENSA_5SM1004TMEM4LOAD26SM100_TMEM_LOAD_16dp128b8xES11_NS12_INS13_ILi3ELi4ELi3EEES16_NSS_INSB_IJNSC_ILi8EEES17_EEENSB_IJS17_SD_EEEEEEENSA_17SM75_U32x4_LDSM_NENSA_14SM90_TMA_STOREES26_NSA_17SM90_U32x4_STSM_NENSA_39AutoVectorizingCopyWithAssumedAlignmentILi128EEEEEEvvEEEEvNT_6ParamsE,"",@"SHT_CUDA_INFO"
	.sectionflags	@""
	.align	4


	//----- nvinfo : EIATTR_CUDA_API_VERSION
	.align		4
        /*0000*/ 	.byte	0x04, 0x37
        /*0002*/ 	.short	(.L_31 - .L_30)
.L_30:
        /*0004*/ 	.word	0x00000082


	//----- nvinfo : EIATTR_KPARAM_INFO
	.align		4
.L_31:
        /*0008*/ 	.byte	0x04, 0x17
        /*000a*/ 	.short	(.L_33 - .L_32)
.L_32:
        /*000c*/ 	.word	0x00000000
        /*0010*/ 	.short	0x0000
        /*0012*/ 	.short	0x0000
        /*0014*/ 	.byte	0x00, 0xf0, 0x01, 0x20


	//----- nvinfo : EIATTR_AT_ENTRY_FRAGMENTS
	.align		4
.L_33:
        /*0018*/ 	.byte	0x04, 0x4f
        /*001a*/ 	.short	(.L_35 - .L_34)


	//   ....[0]....
.L_34:
        /*001c*/ 	.word	0x00000006


	//----- nvinfo : EIATTR_RESERVED_SMEM_USED
	.align		4
.L_35:
        /*0020*/ 	.byte	0x01, 0x41
	.zero		2


	//----- nvinfo : EIATTR_SPARSE_MMA_MASK
	.align		4
        /*0024*/ 	.byte	0x03, 0x50
        /*0026*/ 	.short	0x0000


	//----- nvinfo : EIATTR_TCGEN05_1CTA_USED
	.align		4
        /*0028*/ 	.byte	0x01, 0x51
	.zero		2


	//----- nvinfo : EIATTR_MAXREG_COUNT
	.align		4
        /*002c*/ 	.byte	0x03, 0x1b
        /*002e*/ 	.short	0x00ff


	//----- nvinfo : EIATTR_NUM_BARRIERS
	.align		4
        /*0030*/ 	.byte	0x02, 0x4c
        /*0032*/ 	.byte	0x07
	.zero		1


	//----- nvinfo : EIATTR_EXTERNS
	.align		4
        /*0034*/ 	.byte	0x04, 0x0f
        /*0036*/ 	.short	(.L_37 - .L_36)


	//   ....[0]....
	.align		4
.L_36:
        /*0038*/ 	.word	index@(__assertfail)


	//----- nvinfo : EIATTR_MERCURY_ISA_VERSION
	.align		4
.L_37:
        /*003c*/ 	.byte	0x03, 0x5f
        /*003e*/ 	.short	0x0101


	//----- nvinfo : EIATTR_INT_WARP_WIDE_INSTR_OFFSETS
	.align		4
        /*0040*/ 	.byte	0x04, 0x31
        /*0042*/ 	.short	(.L_39 - .L_38)


	//   ....[0]....
.L_38:
        /*0044*/ 	.word	0x000040b0


	//   ....[1]....
        /*0048*/ 	.word	0x000040d0


	//   ....[2]....
        /*004c*/ 	.word	0x00004100


	//   ....[3]....
        /*0050*/ 	.word	0x000050b0


	//   ....[4]....
        /*0054*/ 	.word	0x000051c0


	//   ....[5]....
        /*0058*/ 	.word	0x000052f0


	//   ....[6]....
        /*005c*/ 	.word	0x000053e0


	//----- nvinfo : EIATTR_COOP_GROUP_MASK_REGIDS
	.align		4
.L_39:
        /*0060*/ 	.byte	0x04, 0x29
        /*0062*/ 	.short	(.L_41 - .L_40)


	//   ....[0]....
.L_40:
        /*0064*/ 	.word	0xffffffff


	//   ....[1]....
        /*0068*/ 	.word	0xffffffff


	//   ....[2]....
        /*006c*/ 	.word	0xffffffff


	//   ....[3]....
        /*0070*/ 	.word	0xffffffff


	//   ....[4]....
        /*0074*/ 	.word	0xffffffff


	//   ....[5]....
        /*0078*/ 	.word	0xffffffff


	//   ....[6]....
        /*007c*/ 	.word	0xffffffff


	//   ....[7]....
        /*0080*/ 	.word	0xffffffff


	//   ....[8]....
        /*0084*/ 	.word	0xffffffff


	//   ....[9]....
        /*0088*/ 	.word	0xffffffff


	//   ....[10]....
        /*008c*/ 	.word	0xffffffff


	//   ....[11]....
        /*0090*/ 	.word	0xffffffff


	//----- nvinfo : EIATTR_COOP_GROUP_INSTR_OFFSETS
	.align		4
.L_41:
        /*0094*/ 	.byte	0x04, 0x28
        /*0096*/ 	.short	(.L_43 - .L_42)


	//   ....[0]....
.L_42:
        /*0098*/ 	.word	0x00000090


	//   ....[1]....
        /*009c*/ 	.word	0x00000520


	//   ....[2]....
        /*00a0*/ 	.word	0x000006d0


	//   ....[3]....
        /*00a4*/ 	.word	0x00000850


	//   ....[4]....
        /*00a8*/ 	.word	0x00000950


	//   ....[5]....
        /*00ac*/ 	.word	0x00000aa0


	//   ....[6]....
        /*00b0*/ 	.word	0x00002480


	//   ....[7]....
        /*00b4*/ 	.word	0x00003210


	//   ....[8]....
        /*00b8*/ 	.word	0x00003420


	//   ....[9]....
        /*00bc*/ 	.word	0x00003450


	//   ....[10]....
        /*00c0*/ 	.word	0x00003f90


	//   ....[11]....
        /*00c4*/ 	.word	0x000041d0


	//----- nvinfo : EIATTR_VRC_CTA_INIT_COUNT
	.align		4
.L_43:
        /*00c8*/ 	.byte	0x02, 0x4a
        /*00ca*/ 	.byte	0x80
	.zero		1


	//----- nvinfo : EIATTR_SYSCALL_OFFSETS
	.align		4
        /*00cc*/ 	.byte	0x04, 0x46
        /*00ce*/ 	.short	(.L_45 - .L_44)


	//   ....[0]....
.L_44:
        /*00d0*/ 	.word	0x00006560


	//   ....[1]....
        /*00d4*/ 	.word	0x00006650


	//   ....[2]....
        /*00d8*/ 	.word	0x00006ee0


	//   ....[3]....
        /*00dc*/ 	.word	0x00007950


	//----- nvinfo : EIATTR_MBARRIER_INSTR_OFFSETS
	.align		4
.L_45:
        /*00e0*/ 	.byte	0x04, 0x39
        /*00e2*/ 	.short	(.L_47 - .L_46)


	//   ....[0]....
.L_46:
        /*00e4*/ 	.word	0x00000600
        /*00e8*/ 	.word	0x000000ff
        /*00ec*/ 	.word	0x00000000
        /*00f0*/ 	.short	0x0100
        /*00f2*/ 	.byte	0x04
	.zero		1


	//   ....[1]....
        /*00f4*/ 	.word	0x00000610
        /*00f8*/ 	.word	0x000000ff
        /*00fc*/ 	.word	0x00000030
        /*0100*/ 	.short	0x0100
        /*0102*/ 	.byte	0x04
	.zero		1


	//   ....[2]....
        /*0104*/ 	.word	0x00000620
        /*0108*/ 	.word	0x000000ff
        /*010c*/ 	.word	0x00000008
        /*0110*/ 	.short	0x0100
        /*0112*/ 	.byte	0x04
	.zero		1


	//   ....[3]....
        /*0114*/ 	.word	0x00000630
        /*0118*/ 	.word	0x000000ff
        /*011c*/ 	.word	0x00000038
        /*0120*/ 	.short	0x0100
        /*0122*/ 	.byte	0x04
	.zero		1


	//   ....[4]....
        /*0124*/ 	.word	0x00000640
        /*0128*/ 	.word	0x000000ff
        /*012c*/ 	.word	0x00000010
        /*0130*/ 	.short	0x0100
        /*0132*/ 	.byte	0x04
	.zero		1


	//   ....[5]....
        /*0134*/ 	.word	0x00000650
        /*0138*/ 	.word	0x000000ff
        /*013c*/ 	.word	0x00000040
        /*0140*/ 	.short	0x0100
        /*0142*/ 	.byte	0x04
	.zero		1


	//   ....[6]....
        /*0144*/ 	.word	0x00000660
        /*0148*/ 	.word	0x000000ff
        /*014c*/ 	.word	0x00000018
        /*0150*/ 	.short	0x0100
        /*0152*/ 	.byte	0x04
	.zero		1


	//   ....[7]....
        /*0154*/ 	.word	0x00000670
        /*0158*/ 	.word	0x000000ff
        /*015c*/ 	.word	0x00000048
        /*0160*/ 	.short	0x0100
        /*0162*/ 	.byte	0x04
	.zero		1


	//   ....[8]....
        /*0164*/ 	.word	0x00000680
        /*0168*/ 	.word	0x000000ff
        /*016c*/ 	.word	0x00000020
        /*0170*/ 	.short	0x0100
        /*0172*/ 	.byte	0x04
	.zero		1


	//   ....[9]....
        /*0174*/ 	.word	0x00000690
        /*0178*/ 	.word	0x000000ff
        /*017c*/ 	.word	0x00000050
        /*0180*/ 	.short	0x0100
        /*0182*/ 	.byte	0x04
	.zero		1


	//   ....[10]....
        /*0184*/ 	.word	0x000006a0
        /*0188*/ 	.word	0x000000ff
        /*018c*/ 	.word	0x00000028
        /*0190*/ 	.short	0x0100
        /*0192*/ 	.byte	0x04
	.zero		1


	//   ....[11]....
        /*0194*/ 	.word	0x000006b0
        /*0198*/ 	.word	0x000000ff
        /*019c*/ 	.word	0x00000058
        /*01a0*/ 	.short	0x0100
        /*01a2*/ 	.byte	0x04
	.zero		1


	//   ....[12]....
        /*01a4*/ 	.word	0x000007e0
        /*01a8*/ 	.word	0x000000ff
        /*01ac*/ 	.word	0x00000060
        /*01b0*/ 	.short	0x0100
        /*01b2*/ 	.byte	0x04
	.zero		1


	//   ....[13]....
        /*01b4*/ 	.word	0x000007f0
        /*01b8*/ 	.word	0x000000ff
        /*01bc*/ 	.word	0x00000078
        /*01c0*/ 	.short	0x0100
        /*01c2*/ 	.byte	0x04
	.zero		1


	//   ....[14]....
        /*01c4*/ 	.word	0x00000800
        /*01c8*/ 	.word	0x000000ff
        /*01cc*/ 	.word	0x00000068
        /*01d0*/ 	.short	0x0100
        /*01d2*/ 	.byte	0x04
	.zero		1


	//   ....[15]....
        /*01d4*/ 	.word	0x00000810
        /*01d8*/ 	.word	0x000000ff
        /*01dc*/ 	.word	0x00000080
        /*01e0*/ 	.short	0x0100
        /*01e2*/ 	.byte	0x04
	.zero		1


	//   ....[16]....
        /*01e4*/ 	.word	0x00000820
        /*01e8*/ 	.word	0x000000ff
        /*01ec*/ 	.word	0x00000070
        /*01f0*/ 	.short	0x0100
        /*01f2*/ 	.byte	0x04
	.zero		1


	//   ....[17]....
        /*01f4*/ 	.word	0x00000830
        /*01f8*/ 	.word	0x000000ff
        /*01fc*/ 	.word	0x00000088
        /*0200*/ 	.short	0x0100
        /*0202*/ 	.byte	0x04
	.zero		1


	//   ....[18]....
        /*0204*/ 	.word	0x00000920
        /*0208*/ 	.word	0x000000ff
        /*020c*/ 	.word	0x00000090
        /*0210*/ 	.short	0x0100
        /*0212*/ 	.byte	0x06
	.zero		1


	//   ....[19]....
        /*0214*/ 	.word	0x00000930
        /*0218*/ 	.word	0x000000ff
        /*021c*/ 	.word	0x00000098
        /*0220*/ 	.short	0x0100
        /*0222*/ 	.byte	0x06
	.zero		1


	//   ....[20]....
        /*0224*/ 	.word	0x00000a70
        /*0228*/ 	.word	0x000000ff
        /*022c*/ 	.word	0x000000a0
        /*0230*/ 	.short	0x0100
        /*0232*/ 	.byte	0x06
	.zero		1


	//   ....[21]....
        /*0234*/ 	.word	0x00000a80
        /*0238*/ 	.word	0x000000ff
        /*023c*/ 	.word	0x000000a8
        /*0240*/ 	.short	0x0100
        /*0242*/ 	.byte	0x06
	.zero		1


	//   ....[22]....
        /*0244*/ 	.word	0x00000bd0
        /*0248*/ 	.word	0x000000ff
        /*024c*/ 	.word	0x000000b0
        /*0250*/ 	.short	0x0100
        /*0252*/ 	.byte	0x04
	.zero		1


	//   ....[23]....
        /*0254*/ 	.word	0x00000be0
        /*0258*/ 	.word	0x000000ff
        /*025c*/ 	.word	0x000000c0
        /*0260*/ 	.short	0x0100
        /*0262*/ 	.byte	0x04
	.zero		1


	//   ....[24]....
        /*0264*/ 	.word	0x00000bf0
        /*0268*/ 	.word	0x000000ff
        /*026c*/ 	.word	0x000000b8
        /*0270*/ 	.short	0x0100
        /*0272*/ 	.byte	0x04
	.zero		1


	//   ....[25]....
        /*0274*/ 	.word	0x00000c00
        /*0278*/ 	.word	0x000000ff
        /*027c*/ 	.word	0x000000c8
        /*0280*/ 	.short	0x0100
        /*0282*/ 	.byte	0x04
	.zero		1


	//   ....[26]....
        /*0284*/ 	.word	0x000017b0
        /*0288*/ 	.word	0x000000ff
        /*028c*/ 	.word	0x00000030
        /*0290*/ 	.short	0x010a
        /*0292*/ 	.byte	0x07
	.zero		1


	//   ....[27]....
        /*0294*/ 	.word	0x00001b00
        /*0298*/ 	.word	0x000000ff
        /*029c*/ 	.word	0x00000030
        /*02a0*/ 	.short	0x010a
        /*02a2*/ 	.byte	0x29
	.zero		1


	//   ....[28]....
        /*02a4*/ 	.word	0x00001c70
        /*02a8*/ 	.word	0x000000ff
        /*02ac*/ 	.word	0x00000030
        /*02b0*/ 	.short	0x010a
        /*02b2*/ 	.byte	0x08
	.zero		1


	//   ....[29]....
        /*02b4*/ 	.word	0x00001f00
        /*02b8*/ 	.word	0x000000ff
        /*02bc*/ 	.word	0x00000098
        /*02c0*/ 	.short	0x0101
        /*02c2*/ 	.byte	0x26
	.zero		1


	//   ....[30]....
        /*02c4*/ 	.word	0x00001f30
        /*02c8*/ 	.word	0x000000ff
        /*02cc*/ 	.word	0x00000030
        /*02d0*/ 	.short	0x010a
        /*02d2*/ 	.byte	0x04
	.zero		1


	//   ....[31]....
        /*02d4*/ 	.word	0x00002090
        /*02d8*/ 	.word	0x000000ff
        /*02dc*/ 	.word	0x00000030
        /*02e0*/ 	.short	0x010a
        /*02e2*/ 	.byte	0x1d
	.zero		1


	//   ....[32]....
        /*02e4*/ 	.word	0x00002200
        /*02e8*/ 	.word	0x000000ff
        /*02ec*/ 	.word	0x00000030
        /*02f0*/ 	.short	0x010a
        /*02f2*/ 	.byte	0x09
	.zero		1


	//   ....[33]....
        /*02f4*/ 	.word	0x00002490
        /*02f8*/ 	.word	0x000000ff
        /*02fc*/ 	.word	0x000000a0
        /*0300*/ 	.short	0x010a
        /*0302*/ 	.byte	0x26
	.zero		1


	//   ....[34]....
        /*0304*/ 	.word	0x00002550
        /*0308*/ 	.word	0x000000ff
        /*030c*/ 	.word	0x00000000
        /*0310*/ 	.short	0x0101
        /*0312*/ 	.byte	0x04
	.zero		1


	//   ....[35]....
        /*0314*/ 	.word	0x00002b40
        /*0318*/ 	.word	0x000000ff
        /*031c*/ 	.word	0x00000000
        /*0320*/ 	.short	0x010a
        /*0322*/ 	.byte	0x04
	.zero		1


	//   ....[36]....
        /*0324*/ 	.word	0x00002be0
        /*0328*/ 	.word	0x000000ff
        /*032c*/ 	.word	0x00000000
        /*0330*/ 	.short	0x010a
        /*0332*/ 	.byte	0x05
	.zero		1


	//   ....[37]....
        /*0334*/ 	.word	0x00002c80
        /*0338*/ 	.word	0x000000ff
        /*033c*/ 	.word	0x00000000
        /*0340*/ 	.short	0x010a
        /*0342*/ 	.byte	0x05
	.zero		1


	//   ....[38]....
        /*0344*/ 	.word	0x00002d20
        /*0348*/ 	.word	0x000000ff
        /*034c*/ 	.word	0x00000000
        /*0350*/ 	.short	0x010a
        /*0352*/ 	.byte	0x05
	.zero		1


	//   ....[39]....
        /*0354*/ 	.word	0x00002dc0
        /*0358*/ 	.word	0x000000ff
        /*035c*/ 	.word	0x00000000
        /*0360*/ 	.short	0x010a
        /*0362*/ 	.byte	0x05
	.zero		1


	//   ....[40]....
        /*0364*/ 	.word	0x00002e70
        /*0368*/ 	.word	0x00000000
        /*036c*/ 	.word	0x00000000
        /*0370*/ 	.short	0x010a
        /*0372*/ 	.byte	0xff
	.zero		1


	//   ....[41]....
        /*0374*/ 	.word	0x00002fc0
        /*0378*/ 	.word	0x000000ff
        /*037c*/ 	.word	0x000000a8
        /*0380*/ 	.short	0x010a
        /*0382*/ 	.byte	0x04
	.zero		1


	//   ....[42]....
        /*0384*/ 	.word	0x00003060
        /*0388*/ 	.word	0x000000ff
        /*038c*/ 	.word	0x000000a0
        /*0390*/ 	.short	0x010a
        /*0392*/ 	.byte	0x04
	.zero		1


	//   ....[43]....
        /*0394*/ 	.word	0x00003100
        /*0398*/ 	.word	0x000000ff
        /*039c*/ 	.word	0x00000000
        /*03a0*/ 	.short	0x0101
        /*03a2*/ 	.byte	0x05
	.zero		1


	//   ....[44]....
        /*03a4*/ 	.word	0x00003140
        /*03a8*/ 	.word	0x000000ff
        /*03ac*/ 	.word	0x000000a8
        /*03b0*/ 	.short	0x0106
        /*03b2*/ 	.byte	0x04
	.zero		1


	//   ....[45]....
        /*03b4*/ 	.word	0x00003180
        /*03b8*/ 	.word	0x00000000
        /*03bc*/ 	.word	0x000000a8
        /*03c0*/ 	.short	0x010a
        /*03c2*/ 	.byte	0xff
	.zero		1


	//   ....[46]....
        /*03c4*/ 	.word	0x00003760
        /*03c8*/ 	.word	0x000000ff
        /*03cc*/ 	.word	0x000000a0
        /*03d0*/ 	.short	0x010a
        /*03d2*/ 	.byte	0x18
	.zero		1


	//   ....[47]....
        /*03d4*/ 	.word	0x00003810
        /*03d8*/ 	.word	0x000000ff
        /*03dc*/ 	.word	0x00000000
        /*03e0*/ 	.short	0x0101
        /*03e2*/ 	.byte	0x2e
	.zero		1


	//   ....[48]....
        /*03e4*/ 	.word	0x00003820
        /*03e8*/ 	.word	0x000000ff
        /*03ec*/ 	.word	0x000000c0
        /*03f0*/ 	.short	0x010a
        /*03f2*/ 	.byte	0x1c
	.zero		1


	//   ....[49]....
        /*03f4*/ 	.word	0x000038b0
        /*03f8*/ 	.word	0x000000ff
        /*03fc*/ 	.word	0x00000000
        /*0400*/ 	.short	0x010a
        /*0402*/ 	.byte	0x04
	.zero		1


	//   ....[50]....
        /*0404*/ 	.word	0x00003950
        /*0408*/ 	.word	0x000000ff
        /*040c*/ 	.word	0x00000000
        /*0410*/ 	.short	0x010a
        /*0412*/ 	.byte	0x14
	.zero		1


	//   ....[51]....
        /*0414*/ 	.word	0x00003a90
        /*0418*/ 	.word	0x000000ff
        /*041c*/ 	.word	0x00000000
        /*0420*/ 	.short	0x010a
        /*0422*/ 	.byte	0x04
	.zero		1


	//   ....[52]....
        /*0424*/ 	.word	0x00003ee0
        /*0428*/ 	.word	0x000000ff
        /*042c*/ 	.word	0x00000000
        /*0430*/ 	.short	0x010a
        /*0432*/ 	.byte	0x04
	.zero		1


	//   ....[53]....
        /*0434*/ 	.word	0x00003f70
        /*0438*/ 	.word	0x000000ff
        /*043c*/ 	.word	0x00000000
        /*0440*/ 	.short	0x010a
        /*0442*/ 	.byte	0x04
	.zero		1


	//   ....[54]....
        /*0444*/ 	.word	0x000045e0
        /*0448*/ 	.word	0x000000ff
        /*044c*/ 	.word	0x000000a0
        /*0450*/ 	.short	0x010a
        /*0452*/ 	.byte	0x16
	.zero		1


	//   ....[55]....
        /*0454*/ 	.word	0x00004680
        /*0458*/ 	.word	0x000000ff
        /*045c*/ 	.word	0x00000000
        /*0460*/ 	.short	0x0101
        /*0462*/ 	.byte	0x24
	.zero		1


	//   ....[56]....
        /*0464*/ 	.word	0x00004bb0
        /*0468*/ 	.word	0x000000ff
        /*046c*/ 	.word	0x00000098
        /*0470*/ 	.short	0x010a
        /*0472*/ 	.byte	0x16
	.zero		1


	//   ....[57]....
        /*0474*/ 	.word	0x00005080
        /*0478*/ 	.word	0x000000ff
        /*047c*/ 	.word	0x00000078
        /*0480*/ 	.short	0x010a
        /*0482*/ 	.byte	0x04
	.zero		1


	//   ....[58]....
        /*0484*/ 	.word	0x00005260
        /*0488*/ 	.word	0x000000ff
        /*048c*/ 	.word	0x00000060
        /*0490*/ 	.short	0x010b
        /*0492*/ 	.byte	0x04
	.zero		1


	//   ....[59]....
        /*0494*/ 	.word	0x00005270
        /*0498*/ 	.word	0x000000ff
        /*049c*/ 	.word	0x00000000
        /*04a0*/ 	.short	0x0101
        /*04a2*/ 	.byte	0x07
	.zero		1


	//   ....[60]....
        /*04a4*/ 	.word	0x00005280
        /*04a8*/ 	.word	0x000000ff
        /*04ac*/ 	.word	0x00000078
        /*04b0*/ 	.short	0x010a
        /*04b2*/ 	.byte	0x05
	.zero		1


	//   ....[61]....
        /*04b4*/ 	.word	0x00005470
        /*04b8*/ 	.word	0x000000ff
        /*04bc*/ 	.word	0x00000060
        /*04c0*/ 	.short	0x010b
        /*04c2*/ 	.byte	0x05
	.zero		1


	//   ....[62]....
        /*04c4*/ 	.word	0x00005480
        /*04c8*/ 	.word	0x000000ff
        /*04cc*/ 	.word	0x00000000
        /*04d0*/ 	.short	0x0101
        /*04d2*/ 	.byte	0x04
	.zero		1


	//   ....[63]....
        /*04d4*/ 	.word	0x000054d0
        /*04d8*/ 	.word	0x000000ff
        /*04dc*/ 	.word	0x00000000
        /*04e0*/ 	.short	0x010a
        /*04e2*/ 	.byte	0x04
	.zero		1


	//   ....[64]....
        /*04e4*/ 	.word	0x00005590
        /*04e8*/ 	.word	0x00000002
        /*04ec*/ 	.word	0x00000000
        /*04f0*/ 	.short	0x010a
        /*04f2*/ 	.byte	0xff
	.zero		1


	//   ....[65]....
        /*04f4*/ 	.word	0x00005610
        /*04f8*/ 	.word	0x00000000
        /*04fc*/ 	.word	0x00000000
        /*0500*/ 	.short	0x010a
        /*0502*/ 	.byte	0xff
	.zero		1


	//   ....[66]....
        /*0504*/ 	.word	0x00005a20
        /*0508*/ 	.word	0x000000ff
        /*050c*/ 	.word	0x000000a0
        /*0510*/ 	.short	0x010a
        /*0512*/ 	.byte	0x30
	.zero		1


	//   ....[67]....
        /*0514*/ 	.word	0x00005af0
        /*0518*/ 	.word	0x000000ff
        /*051c*/ 	.word	0x00000000
        /*0520*/ 	.short	0x0101
        /*0522*/ 	.byte	0x04
	.zero		1


	//   ....[68]....
        /*0524*/ 	.word	0x00006ac0
        /*0528*/ 	.word	0x00000003
        /*052c*/ 	.word	0x00000060
        /*0530*/ 	.short	0x010a
        /*0532*/ 	.byte	0xff
	.zero		1


	//   ....[69]....
        /*0534*/ 	.word	0x00006af0
        /*0538*/ 	.word	0x0000004f
        /*053c*/ 	.word	0x000000b0
        /*0540*/ 	.short	0x010a
        /*0542*/ 	.byte	0xff
	.zero		1


	//   ....[70]....
        /*0544*/ 	.word	0x00006b80
        /*0548*/ 	.word	0x00000003
        /*054c*/ 	.word	0x00000060
        /*0550*/ 	.short	0x010a
        /*0552*/ 	.byte	0xff
	.zero		1


	//   ....[71]....
        /*0554*/ 	.word	0x00006dc0
        /*0558*/ 	.word	0x0000004f
        /*055c*/ 	.word	0x000000b0
        /*0560*/ 	.short	0x010a
        /*0562*/ 	.byte	0xff
	.zero		1


	//   ....[72]....
        /*0564*/ 	.word	0x00007670
        /*0568*/ 	.word	0x00000000
        /*056c*/ 	.word	0x00000000
        /*0570*/ 	.short	0x0101
        /*0572*/ 	.byte	0xff
	.zero		1


	//   ....[73]....
        /*0574*/ 	.word	0x00007680
        /*0578*/ 	.word	0x00000003
        /*057c*/ 	.word	0x00000060
        /*0580*/ 	.short	0x010a
        /*0582*/ 	.byte	0xff
	.zero		1


	//   ....[74]....
        /*0584*/ 	.word	0x00007750
        /*0588*/ 	.word	0x00000003
        /*058c*/ 	.word	0x00000060
        /*0590*/ 	.short	0x010a
        /*0592*/ 	.byte	0xff
	.zero		1


	//   ....[75]....
        /*0594*/ 	.word	0x00007d80
        /*0598*/ 	.word	0x000000ff
        /*059c*/ 	.word	0x00000000
        /*05a0*/ 	.short	0x0101
        /*05a2*/ 	.byte	0x04
	.zero		1


	//   ....[76]....
        /*05a4*/ 	.word	0x00008160
        /*05a8*/ 	.word	0x00000002
        /*05ac*/ 	.word	0x00000000
        /*05b0*/ 	.short	0x0101
        /*05b2*/ 	.byte	0xff
	.zero		1


	//   ....[77]....
        /*05b4*/ 	.word	0x000083d0
        /*05b8*/ 	.word	0x000000ff
        /*05bc*/ 	.word	0x00000000
        /*05c0*/ 	.short	0x0101
        /*05c2*/ 	.byte	0x04
	.zero		1


	//   ....[78]....
        /*05c4*/ 	.word	0x00008400
        /*05c8*/ 	.word	0x00000000
        /*05cc*/ 	.word	0x00000030
        /*05d0*/ 	.short	0x010a
        /*05d2*/ 	.byte	0xff
	.zero		1


	//   ....[79]....
        /*05d4*/ 	.word	0x00008460
        /*05d8*/ 	.word	0x00000000
        /*05dc*/ 	.word	0x00000030
        /*05e0*/ 	.short	0x010a
        /*05e2*/ 	.byte	0xff
	.zero		1


	//   ....[80]....
        /*05e4*/ 	.word	0x000084c0
        /*05e8*/ 	.word	0x00000000
        /*05ec*/ 	.word	0x000000a0
        /*05f0*/ 	.short	0x010a
        /*05f2*/ 	.byte	0xff
	.zero		1


	//   ....[81]....
        /*05f4*/ 	.word	0x00008520
        /*05f8*/ 	.word	0x00000000
        /*05fc*/ 	.word	0x00000000
        /*0600*/ 	.short	0x010a
        /*0602*/ 	.byte	0xff
	.zero		1


	//   ....[82]....
        /*0604*/ 	.word	0x00008580
        /*0608*/ 	.word	0x00000000
        /*060c*/ 	.word	0x00000000
        /*0610*/ 	.short	0x010a
        /*0612*/ 	.byte	0xff
	.zero		1


	//   ....[83]....
        /*0614*/ 	.word	0x000085e0
        /*0618*/ 	.word	0x00000000
        /*061c*/ 	.word	0x00000000
        /*0620*/ 	.short	0x010a
        /*0622*/ 	.byte	0xff
	.zero		1


	//   ....[84]....
        /*0624*/ 	.word	0x00008640
        /*0628*/ 	.word	0x00000000
        /*062c*/ 	.word	0x00000000
        /*0630*/ 	.short	0x010a
        /*0632*/ 	.byte	0xff
	.zero		1


	//   ....[85]....
        /*0634*/ 	.word	0x000086a0
        /*0638*/ 	.word	0x00000000
        /*063c*/ 	.word	0x00000000
        /*0640*/ 	.short	0x010a
        /*0642*/ 	.byte	0xff
	.zero		1


	//   ....[86]....
        /*0644*/ 	.word	0x00008700
        /*0648*/ 	.word	0x00000004
        /*064c*/ 	.word	0x000000a8
        /*0650*/ 	.short	0x010a
        /*0652*/ 	.byte	0xff
	.zero		1


	//   ....[87]....
        /*0654*/ 	.word	0x00008760
        /*0658*/ 	.word	0x00000004
        /*065c*/ 	.word	0x000000a0
        /*0660*/ 	.short	0x010a
        /*0662*/ 	.byte	0xff
	.zero		1


	//   ....[88]....
        /*0664*/ 	.word	0x000087c0
        /*0668*/ 	.word	0x00000000
        /*066c*/ 	.word	0x000000a0
        /*0670*/ 	.short	0x010a
        /*0672*/ 	.byte	0xff
	.zero		1


	//   ....[89]....
        /*0674*/ 	.word	0x00008820
        /*0678*/ 	.word	0x00000005
        /*067c*/ 	.word	0x000000c0
        /*0680*/ 	.short	0x010a
        /*0682*/ 	.byte	0xff
	.zero		1


	//   ....[90]....
        /*0684*/ 	.word	0x00008880
        /*0688*/ 	.word	0x00000000
        /*068c*/ 	.word	0x00000000
        /*0690*/ 	.short	0x010a
        /*0692*/ 	.byte	0xff
	.zero		1


	//   ....[91]....
        /*0694*/ 	.word	0x000088e0
        /*0698*/ 	.word	0x00000000
        /*069c*/ 	.word	0x00000000
        /*06a0*/ 	.short	0x010a
        /*06a2*/ 	.byte	0xff
	.zero		1


	//   ....[92]....
        /*06a4*/ 	.word	0x00008940
        /*06a8*/ 	.word	0x00000000
        /*06ac*/ 	.word	0x00000000
        /*06b0*/ 	.short	0x010a
        /*06b2*/ 	.byte	0xff
	.zero		1


	//   ....[93]....
        /*06b4*/ 	.word	0x000089a0
        /*06b8*/ 	.word	0x00000000
        /*06bc*/ 	.word	0x000000a0
        /*06c0*/ 	.short	0x010a
        /*06c2*/ 	.byte	0xff
	.zero		1


	//   ....[94]....
        /*06c4*/ 	.word	0x00008a00
        /*06c8*/ 	.word	0x00000009
        /*06cc*/ 	.word	0x00000098
        /*06d0*/ 	.short	0x010a
        /*06d2*/ 	.byte	0xff
	.zero		1


	//   ....[95]....
        /*06d4*/ 	.word	0x00008a60
        /*06d8*/ 	.word	0x00000000
        /*06dc*/ 	.word	0x00000078
        /*06e0*/ 	.short	0x010a
        /*06e2*/ 	.byte	0xff
	.zero		1


	//   ....[96]....
        /*06e4*/ 	.word	0x00008ac0
        /*06e8*/ 	.word	0x00000000
        /*06ec*/ 	.word	0x00000078
        /*06f0*/ 	.short	0x010a
        /*06f2*/ 	.byte	0xff
	.zero		1


	//   ....[97]....
        /*06f4*/ 	.word	0x00008b20
        /*06f8*/ 	.word	0x00000000
        /*06fc*/ 	.word	0x00000000
        /*0700*/ 	.short	0x010a
        /*0702*/ 	.byte	0xff
	.zero		1


	//   ....[98]....
        /*0704*/ 	.word	0x00008b70
        /*0708*/ 	.word	0x00000002
        /*070c*/ 	.word	0x00000000
        /*0710*/ 	.short	0x010a
        /*0712*/ 	.byte	0xff
	.zero		1


	//   ....[99]....
        /*0714*/ 	.word	0x00008bd0
        /*0718*/ 	.word	0x00000000
        /*071c*/ 	.word	0x000000a0
        /*0720*/ 	.short	0x010a
        /*0722*/ 	.byte	0xff
	.zero		1


	//   ....[100]....
        /*0724*/ 	.word	0x00008c20
        /*0728*/ 	.word	0x00000003
        /*072c*/ 	.word	0x00000060
        /*0730*/ 	.short	0x010a
        /*0732*/ 	.byte	0xff
	.zero		1


	//   ....[101]....
        /*0734*/ 	.word	0x00008c70
        /*0738*/ 	.word	0x0000004f
        /*073c*/ 	.word	0x000000b0
        /*0740*/ 	.short	0x010a
        /*0742*/ 	.byte	0xff
	.zero		1


	//   ....[102]....
        /*0744*/ 	.word	0x00008cc0
        /*0748*/ 	.word	0x00000003
        /*074c*/ 	.word	0x00000060
        /*0750*/ 	.short	0x010a
        /*0752*/ 	.byte	0xff
	.zero		1


	//----- nvinfo : EIATTR_NUM_MBARRIERS
	.align		4
.L_47:
        /*0754*/ 	.byte	0x03, 0x38
        /*0756*/ 	.short	0x001a


	//----- nvinfo : EIATTR_EXIT_INSTR_OFFSETS
	.align		4
        /*0758*/ 	.byte	0x04, 0x1c
        /*075a*/ 	.short	(.L_49 - .L_48)


	//   ....[0]....
.L_48:
        /*075c*/ 	.word	0x00002ea0


	//   ....[1]....
        /*0760*/ 	.word	0x00003150


	//   ....[2]....
        /*0764*/ 	.word	0x000031b0


	//   ....[3]....
        /*0768*/ 	.word	0x000041e0


	//   ....[4]....
        /*076c*/ 	.word	0x00005640


	//   ....[5]....
        /*0770*/ 	.word	0x00005680


	//   ....[6]....
        /*0774*/ 	.word	0x000082b0


	//   ....[7]....
        /*0778*/ 	.word	0x00008330


	//   ....[8]....
        /*077c*/ 	.word	0x00008360


	//   ....[9]....
        /*0780*/ 	.word	0x000083e0


	//----- nvinfo : EIATTR_MAX_THREADS
	.align		4
.L_49:
        /*0784*/ 	.byte	0x04, 0x05
        /*0786*/ 	.short	(.L_51 - .L_50)
.L_50:
        /*0788*/ 	.word	0x00000100
        /*078c*/ 	.word	0x00000001
        /*0790*/ 	.word	0x00000001


	//----- nvinfo : EIATTR_CRS_STACK_SIZE
	.align		4
.L_51:
        /*0794*/ 	.byte	0x04, 0x1e
        /*0796*/ 	.short	(.L_53 - .L_52)
.L_52:
        /*0798*/ 	.word	0x00000000


	//----- nvinfo : EIATTR_CBANK_PARAM_SIZE
	.align		4
.L_53:
        /*079c*/ 	.byte	0x03, 0x19
        /*079e*/ 	.short	0x0800


	//----- nvinfo : EIATTR_PARAM_CBANK
	.align		4
        /*07a0*/ 	.byte	0x04, 0x0a
        /*07a2*/ 	.short	(.L_55 - .L_54)
	.align		4
.L_54:
        /*07a4*/ 	.word	index@(.nv.constant0._ZN7cutlass13device_kernelINS_4conv6kernel13ConvUniversalINS1_16ConvProblemShapeILNS1_8OperatorE2ELi2EEENS1_10collective14CollectiveConvINS1_47MainloopSm100TmaUmmaWarpSpecializedImplicitGemmILS5_2ELi6ELi2ELi1ELi2EN4cute5tupleIJNSA_1CILi1EEESD_SD_EEEEENSB_IJNSC_ILi64EEENSB_IJSG_EEESH_EEENS_10tfloat32_tESJ_NSA_8TiledMMAINSA_8MMA_AtomIJNSA_17SM100_MMA_TF32_SSISJ_SJ_fLi64ELi64ELNSA_4UMMA5MajorE1ELSO_1ELNSN_7ScaleInE0ELSP_0EEEEEENSA_6LayoutISE_NSB_IJNSC_ILi0EEEST_ST_EEEEENSB_IJNSA_10UnderscoreESW_SW_EEEEENS7_6detail27Sm100ImplicitGemmTileTraitsINSA_13SM90_TMA_LOADENSA_14ComposedLayoutINSA_7SwizzleILi2ELi5ELi2EEENSA_18smem_ptr_flag_bitsILi32EEENSS_INSB_IJNSC_ILi32EEENSC_ILi4EEEEEENSB_IJSD_S17_EEEEEEEvEENS10_INSA_20SM90_TMA_LOAD_IM2COLES1C_vEEEENS_8epilogue10collective18CollectiveEpilogueINS1H_23Sm100TmaWarpSpecializedILi3ELi2ELi16ELb1ELb0EEEJSI_NSB_IJNSS_ISG_SD_EENSS_IS17_SD_EEEEESJ_NSB_IJlNSB_IJSD_llEEEST_EEESJ_S1Q_NS1H_6fusion15FusionCallbacksIS1L_NS1R_17LinearCombinationISJ_fSJ_fLNS_15FloatRoundStyleE2EEESI_S1O_JEEENSA_5SM1004TMEM4LOAD26SM100_TMEM_LOAD_16dp128b8xES11_NS12_INS13_ILi3ELi4ELi3EEES16_NSS_INSB_IJNSC_ILi8EEES17_EEENSB_IJS17_SD_EEEEEEENSA_17SM75_U32x4_LDSM_NENSA_14SM90_TMA_STOREES26_NSA_17SM90_U32x4_STSM_NENSA_39AutoVectorizingCopyWithAssumedAlignmentILi128EEEEEEvvEEEEvNT_6ParamsE)
        /*07a8*/ 	.short	0x0380
        /*07aa*/ 	.short	0x0800


	//----- nvinfo : EIATTR_SW_WAR
	.align		4
.L_55:
        /*07ac*/ 	.byte	0x04, 0x36
        /*07ae*/ 	.short	(.L_57 - .L_56)
.L_56:
        /*07b0*/ 	.word	0x00000008
.L_57:


//--------------------- .nv.callgraph             --------------------------
	.section	.nv.callgraph,"",@"SHT_CUDA_CALLGRAPH"
	.align	4
	.sectionentsize	8
	.align		4
        /*0000*/ 	.word	0x00000000
	.align		4
        /*0004*/ 	.word	0xffffffff
	.align		4
        /*0008*/ 	.word	index@(_ZN7cutlass13device_kernelINS_4conv6kernel13ConvUniversalINS1_16ConvProblemShapeILNS1_8OperatorE2ELi2EEENS1_10collective14CollectiveConvINS1_47MainloopSm100TmaUmmaWarpSpecializedImplicitGemmILS5_2ELi6ELi2ELi1ELi2EN4cute5tupleIJNSA_1CILi1EEESD_SD_EEEEENSB_IJNSC_ILi64EEENSB_IJSG_EEESH_EEENS_10tfloat32_tESJ_NSA_8TiledMMAINSA_8MMA_AtomIJNSA_17SM100_MMA_TF32_SSISJ_SJ_fLi64ELi64ELNSA_4UMMA5MajorE1ELSO_1ELNSN_7ScaleInE0ELSP_0EEEEEENSA_6LayoutISE_NSB_IJNSC_ILi0EEEST_ST_EEEEENSB_IJNSA_10UnderscoreESW_SW_EEEEENS7_6detail27Sm100ImplicitGemmTileTraitsINSA_13SM90_TMA_LOADENSA_14ComposedLayoutINSA_7SwizzleILi2ELi5ELi2EEENSA_18smem_ptr_flag_bitsILi32EEENSS_INSB_IJNSC_ILi32EEENSC_ILi4EEEEEENSB_IJSD_S17_EEEEEEEvEENS10_INSA_20SM90_TMA_LOAD_IM2COLES1C_vEEEENS_8epilogue10collective18CollectiveEpilogueINS1H_23Sm100TmaWarpSpecializedILi3ELi2ELi16ELb1ELb0EEEJSI_NSB_IJNSS_ISG_SD_EENSS_IS17_SD_EEEEESJ_NSB_IJlNSB_IJSD_llEEEST_EEESJ_S1Q_NS1H_6fusion15FusionCallbacksIS1L_NS1R_17LinearCombinationISJ_fSJ_fLNS_15FloatRoundStyleE2EEESI_S1O_JEEENSA_5SM1004TMEM4LOAD26SM100_TMEM_LOAD_16dp128b8xES11_NS12_INS13_ILi3ELi4ELi3EEES16_NSS_INSB_IJNSC_ILi8EEES17_EEENSB_IJS17_SD_EEEEEEENSA_17SM75_U32x4_LDSM_NENSA_14SM90_TMA_STOREES26_NSA_17SM90_U32x4_STSM_NENSA_39AutoVectorizingCopyWithAssumedAlignmentILi128EEEEEEvvEEEEvNT_6ParamsE)
	.align		4
        /*000c*/ 	.word	index@(__assertfail)
	.align		4
        /*0010*/ 	.word	0x00000000
	.align		4
        /*0014*/ 	.word	0xfffffffe
	.align		4
        /*0018*/ 	.word	0x00000000
	.align		4
        /*001c*/ 	.word	0xfffffffd
	.align		4
        /*0020*/ 	.word	0x00000000
	.align		4
        /*0024*/ 	.word	0xfffffffc


//--------------------- .nv.constant4             --------------------------
	.section	.nv.constant4,"a",@progbits
	.align	8
	.align		8
.nv.constant4:
        /*0000*/ 	.dword	__assertfail
	.align		8
        /*0008*/ 	.dword	__unnamed_1
	.align		8
        /*0010*/ 	.dword	__unnamed_2
	.align		8
        /*0018*/ 	.dword	_ZN39_INTERNAL_f39ffcb0_4_k_cu_0eede0f1_31764cuda3std3__45__cpo5beginE
	.align		8
        /*0020*/ 	.dword	_ZN39_INTERNAL_f39ffcb0_4_k_cu_0eede0f1_31764cuda3std3__45__cpo3endE
	.align		8
        /*0028*/ 	.dword	_ZN39_INTERNAL_f39ffcb0_4_k_cu_0eede0f1_31764cuda3std3__45__cpo6cbeginE
	.align		8
        /*0030*/ 	.dword	_ZN39_INTERNAL_f39ffcb0_4_k_cu_0eede0f1_31764cuda3std3__45__cpo4cendE
	.align		8
        /*0038*/ 	.dword	_ZN39_INTERNAL_f39ffcb0_4_k_cu_0eede0f1_31764cuda3std3__441_GLOBAL__N__f39ffcb0_4_k_cu_0eede0f1_31766ignoreE
	.align		8
        /*0040*/ 	.dword	_ZN39_INTERNAL_f39ffcb0_4_k_cu_0eede0f1_31764cuda3std3__419piecewise_constructE
	.align		8
        /*0048*/ 	.dword	_ZN39_INTERNAL_f39ffcb0_4_k_cu_0eede0f1_31764cuda3std3__48in_placeE
	.align		8
        /*0050*/ 	.dword	_ZN39_INTERNAL_f39ffcb0_4_k_cu_0eede0f1_31764cuda3std6ranges3__45__cpo4swapE
	.align		8
        /*0058*/ 	.dword	_ZN39_INTERNAL_f39ffcb0_4_k_cu_0eede0f1_31764cuda3std6ranges3__45__cpo9iter_moveE
	.align		8
        /*0060*/ 	.dword	_ZN39_INTERNAL_f39ffcb0_4_k_cu_0eede0f1_31764cute7productE
	.align		8
        /*0068*/ 	.dword	_ZN39_INTERNAL_f39ffcb0_4_k_cu_0eede0f1_31764cute1_E
	.align		8
        /*0070*/ 	.dword	$str$27
	.align		8
        /*0078*/ 	.dword	$str$28
	.align		8
        /*0080*/ 	.dword	$str$29
	.align		8
        /*0088*/ 	.dword	$str$30


//--------------------- .text._ZN7cutlass13device_kernelINS_4conv6kernel13ConvUniversalINS1_16ConvProblemShapeILNS1_8OperatorE2ELi2EEENS1_10collective14CollectiveConvINS1_47MainloopSm100TmaUmmaWarpSpecializedImplicitGemmILS5_2ELi6ELi2ELi1ELi2EN4cute5tupleIJNSA_1CILi1EEESD_SD_EEEEENSB_IJNSC_ILi64EEENSB_IJSG_EEESH_EEENS_10tfloat32_tESJ_NSA_8TiledMMAINSA_8MMA_AtomIJNSA_17SM100_MMA_TF32_SSISJ_SJ_fLi64ELi64ELNSA_4UMMA5MajorE1ELSO_1ELNSN_7ScaleInE0ELSP_0EEEEEENSA_6LayoutISE_NSB_IJNSC_ILi0EEEST_ST_EEEEENSB_IJNSA_10UnderscoreESW_SW_EEEEENS7_6detail27Sm100ImplicitGemmTileTraitsINSA_13SM90_TMA_LOADENSA_14ComposedLayoutINSA_7SwizzleILi2ELi5ELi2EEENSA_18smem_ptr_flag_bitsILi32EEENSS_INSB_IJNSC_ILi32EEENSC_ILi4EEEEEENSB_IJSD_S17_EEEEEEEvEENS10_INSA_20SM90_TMA_LOAD_IM2COLES1C_vEEEENS_8epilogue10collective18CollectiveEpilogueINS1H_23Sm100TmaWarpSpecializedILi3ELi2ELi16ELb1ELb0EEEJSI_NSB_IJNSS_ISG_SD_EENSS_IS17_SD_EEEEESJ_NSB_IJlNSB_IJSD_llEEEST_EEESJ_S1Q_NS1H_6fusion15FusionCallbacksIS1L_NS1R_17LinearCombinationISJ_fSJ_fLNS_15FloatRoundStyleE2EEESI_S1O_JEEENSA_5SM1004TMEM4LOAD26SM100_TMEM_LOAD_16dp128b8xES11_NS12_INS13_ILi3ELi4ELi3EEES16_NSS_INSB_IJNSC_ILi8EEES17_EEENSB_IJS17_SD_EEEEEEENSA_17SM75_U32x4_LDSM_NENSA_14SM90_TMA_STOREES26_NSA_17SM90_U32x4_STSM_NENSA_39AutoVectorizingCopyWithAssumedAlignmentILi128EEEEEEvvEEEEvNT_6ParamsE --------------------------
	.section	.text._ZN7cutlass13device_kernelINS_4conv6kernel13ConvUniversalINS1_16ConvProblemShapeILNS1_8OperatorE2ELi2EEENS1_10collective14CollectiveConvINS1_47MainloopSm100TmaUmmaWarpSpecializedImplicitGemmILS5_2ELi6ELi2ELi1ELi2EN4cute5tupleIJNSA_1CILi1EEESD_SD_EEEEENSB_IJNSC_ILi64EEENSB_IJSG_EEESH_EEENS_10tfloat32_tESJ_NSA_8TiledMMAINSA_8MMA_AtomIJNSA_17SM100_MMA_TF32_SSISJ_SJ_fLi64ELi64ELNSA_4UMMA5MajorE1ELSO_1ELNSN_7ScaleInE0ELSP_0EEEEEENSA_6LayoutISE_NSB_IJNSC_ILi0EEEST_ST_EEEEENSB_IJNSA_10UnderscoreESW_SW_EEEEENS7_6detail27Sm100ImplicitGemmTileTraitsINSA_13SM90_TMA_LOADENSA_14ComposedLayoutINSA_7SwizzleILi2ELi5ELi2EEENSA_18smem_ptr_flag_bitsILi32EEENSS_INSB_IJNSC_ILi32EEENSC_ILi4EEEEEENSB_IJSD_S17_EEEEEEEvEENS10_INSA_20SM90_TMA_LOAD_IM2COLES1C_vEEEENS_8epilogue10collective18CollectiveEpilogueINS1H_23Sm100TmaWarpSpecializedILi3ELi2ELi16ELb1ELb0EEEJSI_NSB_IJNSS_ISG_SD_EENSS_IS17_SD_EEEEESJ_NSB_IJlNSB_IJSD_llEEEST_EEESJ_S1Q_NS1H_6fusion15FusionCallbacksIS1L_NS1R_17LinearCombinationISJ_fSJ_fLNS_15FloatRoundStyleE2EEESI_S1O_JEEENSA_5SM1004TMEM4LOAD26SM100_TMEM_LOAD_16dp128b8xES11_NS12_INS13_ILi3ELi4ELi3EEES16_NSS_INSB_IJNSC_ILi8EEES17_EEENSB_IJS17_SD_EEEEEEENSA_17SM75_U32x4_LDSM_NENSA_14SM90_TMA_STOREES26_NSA_17SM90_U32x4_STSM_NENSA_39AutoVectorizingCopyWithAssumedAlignmentILi128EEEEEEvvEEEEvNT_6ParamsE,"ax",@progbits
	.align	128
.text._ZN7cutlass13device_kernelINS_4conv6kernel13ConvUniversalINS1_16ConvProblemShapeILNS1_8OperatorE2ELi2EEENS1_10collective14CollectiveConvINS1_47MainloopSm100TmaUmmaWarpSpecializedImplicitGemmILS5_2ELi6ELi2ELi1ELi2EN4cute5tupleIJNSA_1CILi1EEESD_SD_EEEEENSB_IJNSC_ILi64EEENSB_IJSG_EEESH_EEENS_10tfloat32_tESJ_NSA_8TiledMMAINSA_8MMA_AtomIJNSA_17SM100_MMA_TF32_SSISJ_SJ_fLi64ELi64ELNSA_4UMMA5MajorE1ELSO_1ELNSN_7ScaleInE0ELSP_0EEEEEENSA_6LayoutISE_NSB_IJNSC_ILi0EEEST_ST_EEEEENSB_IJNSA_10UnderscoreESW_SW_EEEEENS7_6detail27Sm100ImplicitGemmTileTraitsINSA_13SM90_TMA_LOADENSA_14ComposedLayoutINSA_7SwizzleILi2ELi5ELi2EEENSA_18smem_ptr_flag_bitsILi32EEENSS_INSB_IJNSC_ILi32EEENSC_ILi4EEEEEENSB_IJSD_S17_EEEEEEEvEENS10_INSA_20SM90_TMA_LOAD_IM2COLES1C_vEEEENS_8epilogue10collective18CollectiveEpilogueINS1H_23Sm100TmaWarpSpecializedILi3ELi2ELi16ELb1ELb0EEEJSI_NSB_IJNSS_ISG_SD_EENSS_IS17_SD_EEEEESJ_NSB_IJlNSB_IJSD_llEEEST_EEESJ_S1Q_NS1H_6fusion15FusionCallbacksIS1L_NS1R_17LinearCombinationISJ_fSJ_fLNS_15FloatRoundStyleE2EEESI_S1O_JEEENSA_5SM1004TMEM4LOAD26SM100_TMEM_LOAD_16dp128b8xES11_NS12_INS13_ILi3ELi4ELi3EEES16_NSS_INSB_IJNSC_ILi8EEES17_EEENSB_IJS17_SD_EEEEEEENSA_17SM75_U32x4_LDSM_NENSA_14SM90_TMA_STOREES26_NSA_17SM90_U32x4_STSM_NENSA_39AutoVectorizingCopyWithAssumedAlignmentILi128EEEEEEvvEEEEvNT_6ParamsE:
        .type           _ZN7cutlass13device_kernelINS_4conv6kernel13ConvUniversalINS1_16ConvProblemShapeILNS1_8OperatorE2ELi2EEENS1_10collective14CollectiveConvINS1_47MainloopSm100TmaUmmaWarpSpecializedImplicitGemmILS5_2ELi6ELi2ELi1ELi2EN4cute5tupleIJNSA_1CILi1EEESD_SD_EEEEENSB_IJNSC_ILi64EEENSB_IJSG_EEESH_EEENS_10tfloat32_tESJ_NSA_8TiledMMAINSA_8MMA_AtomIJNSA_17SM100_MMA_TF32_SSISJ_SJ_fLi64ELi64ELNSA_4UMMA5MajorE1ELSO_1ELNSN_7ScaleInE0ELSP_0EEEEEENSA_6LayoutISE_NSB_IJNSC_ILi0EEEST_ST_EEEEENSB_IJNSA_10UnderscoreESW_SW_EEEEENS7_6detail27Sm100ImplicitGemmTileTraitsINSA_13SM90_TMA_LOADENSA_14ComposedLayoutINSA_7SwizzleILi2ELi5ELi2EEENSA_18smem_ptr_flag_bitsILi32EEENSS_INSB_IJNSC_ILi32EEENSC_ILi4EEEEEENSB_IJSD_S17_EEEEEEEvEENS10_INSA_20SM90_TMA_LOAD_IM2COLES1C_vEEEENS_8epilogue10collective18CollectiveEpilogueINS1H_23Sm100TmaWarpSpecializedILi3ELi2ELi16ELb1ELb0EEEJSI_NSB_IJNSS_ISG_SD_EENSS_IS17_SD_EEEEESJ_NSB_IJlNSB_IJSD_llEEEST_EEESJ_S1Q_NS1H_6fusion15FusionCallbacksIS1L_NS1R_17LinearCombinationISJ_fSJ_fLNS_15FloatRoundStyleE2EEESI_S1O_JEEENSA_5SM1004TMEM4LOAD26SM100_TMEM_LOAD_16dp128b8xES11_NS12_INS13_ILi3ELi4ELi3EEES16_NSS_INSB_IJNSC_ILi8EEES17_EEENSB_IJS17_SD_EEEEEEENSA_17SM75_U32x4_LDSM_NENSA_14SM90_TMA_STOREES26_NSA_17SM90_U32x4_STSM_NENSA_39AutoVectorizingCopyWithAssumedAlignmentILi128EEEEEEvvEEEEvNT_6ParamsE,@function
        .size           _ZN7cutlass13device_kernelINS_4conv6kernel13ConvUniversalINS1_16ConvProblemShapeILNS1_8OperatorE2ELi2EEENS1_10collective14CollectiveConvINS1_47MainloopSm100TmaUmmaWarpSpecializedImplicitGemmILS5_2ELi6ELi2ELi1ELi2EN4cute5tupleIJNSA_1CILi1EEESD_SD_EEEEENSB_IJNSC_ILi64EEENSB_IJSG_EEESH_EEENS_10tfloat32_tESJ_NSA_8TiledMMAINSA_8MMA_AtomIJNSA_17SM100_MMA_TF32_SSISJ_SJ_fLi64ELi64ELNSA_4UMMA5MajorE1ELSO_1ELNSN_7ScaleInE0ELSP_0EEEEEENSA_6LayoutISE_NSB_IJNSC_ILi0EEEST_ST_EEEEENSB_IJNSA_10UnderscoreESW_SW_EEEEENS7_6detail27Sm100ImplicitGemmTileTraitsINSA_13SM90_TMA_LOADENSA_14ComposedLayoutINSA_7SwizzleILi2ELi5ELi2EEENSA_18smem_ptr_flag_bitsILi32EEENSS_INSB_IJNSC_ILi32EEENSC_ILi4EEEEEENSB_IJSD_S17_EEEEEEEvEENS10_INSA_20SM90_TMA_LOAD_IM2COLES1C_vEEEENS_8epilogue10collective18CollectiveEpilogueINS1H_23Sm100TmaWarpSpecializedILi3ELi2ELi16ELb1ELb0EEEJSI_NSB_IJNSS_ISG_SD_EENSS_IS17_SD_EEEEESJ_NSB_IJlNSB_IJSD_llEEEST_EEESJ_S1Q_NS1H_6fusion15FusionCallbacksIS1L_NS1R_17LinearCombinationISJ_fSJ_fLNS_15FloatRoundStyleE2EEESI_S1O_JEEENSA_5SM1004TMEM4LOAD26SM100_TMEM_LOAD_16dp128b8xES11_NS12_INS13_ILi3ELi4ELi3EEES16_NSS_INSB_IJNSC_ILi8EEES17_EEENSB_IJS17_SD_EEEEEEENSA_17SM75_U32x4_LDSM_NENSA_14SM90_TMA_STOREES26_NSA_17SM90_U32x4_STSM_NENSA_39AutoVectorizingCopyWithAssumedAlignmentILi128EEEEEEvvEEEEvNT_6ParamsE,(.L_x_149 - _ZN7cutlass13device_kernelINS_4conv6kernel13ConvUniversalINS1_16ConvProblemShapeILNS1_8OperatorE2ELi2EEENS1_10collective14CollectiveConvINS1_47MainloopSm100TmaUmmaWarpSpecializedImplicitGemmILS5_2ELi6ELi2ELi1ELi2EN4cute5tupleIJNSA_1CILi1EEESD_SD_EEEEENSB_IJNSC_ILi64EEENSB_IJSG_EEESH_EEENS_10tfloat32_tESJ_NSA_8TiledMMAINSA_8MMA_AtomIJNSA_17SM100_MMA_TF32_SSISJ_SJ_fLi64ELi64ELNSA_4UMMA5MajorE1ELSO_1ELNSN_7ScaleInE0ELSP_0EEEEEENSA_6LayoutISE_NSB_IJNSC_ILi0EEEST_ST_EEEEENSB_IJNSA_10UnderscoreESW_SW_EEEEENS7_6detail27Sm100ImplicitGemmTileTraitsINSA_13SM90_TMA_LOADENSA_14ComposedLayoutINSA_7SwizzleILi2ELi5ELi2EEENSA_18smem_ptr_flag_bitsILi32EEENSS_INSB_IJNSC_ILi32EEENSC_ILi4EEEEEENSB_IJSD_S17_EEEEEEEvEENS10_INSA_20SM90_TMA_LOAD_IM2COLES1C_vEEEENS_8epilogue10collective18CollectiveEpilogueINS1H_23Sm100TmaWarpSpecializedILi3ELi2ELi16ELb1ELb0EEEJSI_NSB_IJNSS_ISG_SD_EENSS_IS17_SD_EEEEESJ_NSB_IJlNSB_IJSD_llEEEST_EEESJ_S1Q_NS1H_6fusion15FusionCallbacksIS1L_NS1R_17LinearCombinationISJ_fSJ_fLNS_15FloatRoundStyleE2EEESI_S1O_JEEENSA_5SM1004TMEM4LOAD26SM100_TMEM_LOAD_16dp128b8xES11_NS12_INS13_ILi3ELi4ELi3EEES16_NSS_INSB_IJNSC_ILi8EEES17_EEENSB_IJS17_SD_EEEEEEENSA_17SM75_U32x4_LDSM_NENSA_14SM90_TMA_STOREES26_NSA_17SM90_U32x4_STSM_NENSA_39AutoVectorizingCopyWithAssumedAlignmentILi128EEEEEEvvEEEEvNT_6ParamsE)
        .other          _ZN7cutlass13device_kernelINS_4conv6kernel13ConvUniversalINS1_16ConvProblemShapeILNS1_8OperatorE2ELi2EEENS1_10collective14CollectiveConvINS1_47MainloopSm100TmaUmmaWarpSpecializedImplicitGemmILS5_2ELi6ELi2ELi1ELi2EN4cute5tupleIJNSA_1CILi1EEESD_SD_EEEEENSB_IJNSC_ILi64EEENSB_IJSG_EEESH_EEENS_10tfloat32_tESJ_NSA_8TiledMMAINSA_8MMA_AtomIJNSA_17SM100_MMA_TF32_SSISJ_SJ_fLi64ELi64ELNSA_4UMMA5MajorE1ELSO_1ELNSN_7ScaleInE0ELSP_0EEEEEENSA_6LayoutISE_NSB_IJNSC_ILi0EEEST_ST_EEEEENSB_IJNSA_10UnderscoreESW_SW_EEEEENS7_6detail27Sm100ImplicitGemmTileTraitsINSA_13SM90_TMA_LOADENSA_14ComposedLayoutINSA_7SwizzleILi2ELi5ELi2EEENSA_18smem_ptr_flag_bitsILi32EEENSS_INSB_IJNSC_ILi32EEENSC_ILi4EEEEEENSB_IJSD_S17_EEEEEEEvEENS10_INSA_20SM90_TMA_LOAD_IM2COLES1C_vEEEENS_8epilogue10collective18CollectiveEpilogueINS1H_23Sm100TmaWarpSpecializedILi3ELi2ELi16ELb1ELb0EEEJSI_NSB_IJNSS_ISG_SD_EENSS_IS17_SD_EEEEESJ_NSB_IJlNSB_IJSD_llEEEST_EEESJ_S1Q_NS1H_6fusion15FusionCallbacksIS1L_NS1R_17LinearCombinationISJ_fSJ_fLNS_15FloatRoundStyleE2EEESI_S1O_JEEENSA_5SM1004TMEM4LOAD26SM100_TMEM_LOAD_16dp128b8xES11_NS12_INS13_ILi3ELi4ELi3EEES16_NSS_INSB_IJNSC_ILi8EEES17_EEENSB_IJS17_SD_EEEEEEENSA_17SM75_U32x4_LDSM_NENSA_14SM90_TMA_STOREES26_NSA_17SM90_U32x4_STSM_NENSA_39AutoVectorizingCopyWithAssumedAlignmentILi128EEEEEEvvEEEEvNT_6ParamsE,@"STO_CUDA_ENTRY STV_DEFAULT"
_ZN7cutlass13device_kernelINS_4conv6kernel13ConvUniversalINS1_16ConvProblemShapeILNS1_8OperatorE2ELi2EEENS1_10collective14CollectiveConvINS1_47MainloopSm100TmaUmmaWarpSpecializedImplicitGemmILS5_2ELi6ELi2ELi1ELi2EN4cute5tupleIJNSA_1CILi1EEESD_SD_EEEEENSB_IJNSC_ILi64EEENSB_IJSG_EEESH_EEENS_10tfloat32_tESJ_NSA_8TiledMMAINSA_8MMA_AtomIJNSA_17SM100_MMA_TF32_SSISJ_SJ_fLi64ELi64ELNSA_4UMMA5MajorE1ELSO_1ELNSN_7ScaleInE0ELSP_0EEEEEENSA_6LayoutISE_NSB_IJNSC_ILi0EEEST_ST_EEEEENSB_IJNSA_10UnderscoreESW_SW_EEEEENS7_6detail27Sm100ImplicitGemmTileTraitsINSA_13SM90_TMA_LOADENSA_14ComposedLayoutINSA_7SwizzleILi2ELi5ELi2EEENSA_18smem_ptr_flag_bitsILi32EEENSS_INSB_IJNSC_ILi32EEENSC_ILi4EEEEEENSB_IJSD_S17_EEEEEEEvEENS10_INSA_20SM90_TMA_LOAD_IM2COLES1C_vEEEENS_8epilogue10collective18CollectiveEpilogueINS1H_23Sm100TmaWarpSpecializedILi3ELi2ELi16ELb1ELb0EEEJSI_NSB_IJNSS_ISG_SD_EENSS_IS17_SD_EEEEESJ_NSB_IJlNSB_IJSD_llEEEST_EEESJ_S1Q_NS1H_6fusion15FusionCallbacksIS1L_NS1R_17LinearCombinationISJ_fSJ_fLNS_15FloatRoundStyleE2EEESI_S1O_JEEENSA_5SM1004TMEM4LOAD26SM100_TMEM_LOAD_16dp128b8xES11_NS12_INS13_ILi3ELi4ELi3EEES16_NSS_INSB_IJNSC_ILi8EEES17_EEENSB_IJS17_SD_EEEEEEENSA_17SM75_U32x4_LDSM_NENSA_14SM90_TMA_STOREES26_NSA_17SM90_U32x4_STSM_NENSA_39AutoVectorizingCopyWithAssumedAlignmentILi128EEEEEEvvEEEEvNT_6ParamsE:
[----:B------:R-:W1:Y:S01]  /*0000*/  LDC R1, c[0x0][0x37c] ;  /* 0x0000df00ff017b82 */ /* 0x000e620000000800 */
[----:B------:R-:W2:Y:S07]  /*0010*/  S2R R62, SR_TID.X ;  /* 0x00000000003e7919 */ /* 0x000eae0000002100 */
[----:B------:R-:W3:Y:S01]  /*0020*/  LDC.64 R2, c[0x0][0x890] ;  /* 0x00022400ff027b82 */ /* 0x000ee20000000a00 */
[----:B------:R-:W-:Y:S01]  /*0030*/  ELECT P2, URZ, PT ;  /* 0x0000000000ff782f */ /* 0x000fe20003840000 */
[----:B-1----:R-:W-:Y:S01]  /*0040*/  VIADD R1, R1, 0xfffffff8 ;  /* 0xfffffff801017836 */ /* 0x002fe20000000000 */
[----:B------:R-:W-:-:S02]  /*0050*/  PRMT R63, RZ, 0x7610, R63 ;  /* 0x00007610ff3f7816 */ /* 0x000fc4000000003f */
[----:B---3--:R-:W-:-:S04]  /*0060*/  ISETP.NE.U32.AND P0, PT, R2, RZ, PT ;  /* 0x000000ff0200720c */ /* 0x008fc80003f05070 */
[----:B------:R-:W-:Y:S02]  /*0070*/  ISETP.NE.AND.EX P0, PT, R3, RZ, PT, P0 ;  /* 0x000000ff0300720c */ /* 0x000fe40003f05300 */
[----:B--2---:R-:W-:-:S05]  /*0080*/  SHF.R.U32.HI R64, RZ, 0x5, R62 ;  /* 0x00000005ff407819 */ /* 0x004fca000001163e */
[----:B------:R-:W1:Y:S02]  /*0090*/  SHFL.IDX PT, R0, R64, RZ, 0x1f ;  /* 0x00001fff40007589 */ /* 0x000e6400000e0000 */
[----:B-1----:R-:W-:-:S04]  /*00a0*/  R2UR UR15, R0 ;  /* 0x00000000000f72ca */ /* 0x002fc800000e0000 */
[----:B------:R-:W-:Y:S05]  /*00b0*/  @P0 BRA `(.L_x_0) ;  /* 0x0000000000300947 */ /* 0x000fea0003800000 */
[----:B------:R-:W1:Y:S02]  /*00c0*/  LDCU.64 UR4, c[0x0][0x888] ;  /* 0x00011100ff0477ac */ /* 0x000e640008000a00 */
[----:B-1----:R-:W-:-:S04]  /*00d0*/  UISETP.NE.U32.AND UP0, UPT, UR4, URZ, UPT ;  /* 0x000000ff0400728c */ /* 0x002fc8000bf05070 */
[----:B------:R-:W-:-:S09]  /*00e0*/  UISETP.NE.AND.EX UP0, UPT, UR5, URZ, UPT, UP0 ;  /* 0x000000ff0500728c */ /* 0x000fd2000bf05300 */
[----:B------:R-:W-:Y:S05]  /*00f0*/  BRA.U !UP0, `(.L_x_1) ;  /* 0x0000000108147547 */ /* 0x000fea000b800000 */
[----:B------:R-:W1:Y:S01]  /*0100*/  LDC.64 R4, c[0x0][0x888] ;  /* 0x00022200ff047b82 */ /* 0x000e620000000a00 */
[----:B------:R-:W1:Y:S02]  /*0110*/  LDCU.64 UR4, c[0x0][0x358] ;  /* 0x00006b00ff0477ac */ /* 0x000e640008000a00 */
[----:B-1----:R1:W5:Y:S01]  /*0120*/  LDG.E R27, desc[UR4][R4.64] ;  /* 0x00000004041b7981 */ /* 0x002362000c1e1900 */
[----:B------:R-:W-:Y:S01]  /*0130*/  HFMA2 R63, -RZ, RZ, 0, 5.9604644775390625e-08 ;  /* 0x00000001ff3f7431 */ /* 0x000fe200000001ff */
[----:B------:R-:W-:Y:S05]  /*0140*/  BRA `(.L_x_0) ;  /* 0x00000000000c7947 */ /* 0x000fea0003800000 */
.L_x_1:
[----:B------:R-:W1:Y:S01]  /*0150*/  LDCU UR4, c[0x0][0x880] ;  /* 0x00011000ff0477ac */ /* 0x000e620008000800 */
[----:B------:R-:W-:Y:S01]  /*0160*/  HFMA2 R63, -RZ, RZ, 0, 5.9604644775390625e-08 ;  /* 0x00000001ff3f7431 */ /* 0x000fe200000001ff */
[----:B-1----:R-:W-:-:S07]  /*0170*/  MOV R27, UR4 ;  /* 0x00000004001b7c02 */ /* 0x002fce0008000f00 */
.L_x_0:
[----:B------:R-:W2:Y:S02]  /*0180*/  LDCU.64 UR4, c[0x0][0x8b0] ;  /* 0x00011600ff0477ac */ /* 0x000ea40008000a00 */
[----:B--2---:R-:W-:-:S04]  /*0190*/  UISETP.NE.U32.AND UP0, UPT, UR4, URZ, UPT ;  /* 0x000000ff0400728c */ /* 0x004fc8000bf05070 */
[----:B------:R-:W-:-:S09]  /*01a0*/  UISETP.NE.AND.EX UP0, UPT, UR5, URZ, UPT, UP0 ;  /* 0x000000ff0500728c */ /* 0x000fd2000bf05300 */
[----:B------:R-:W-:Y:S05]  /*01b0*/  BRA.U UP0, `(.L_x_2) ;  /* 0x0000000100287547 */ /* 0x000fea000b800000 */
[----:B------:R-:W2:Y:S02]  /*01c0*/  LDCU.64 UR4, c[0x0][0x8a8] ;  /* 0x00011500ff0477ac */ /* 0x000ea40008000a00 */
[----:B--2---:R-:W-:-:S04]  /*01d0*/  UISETP.NE.U32.AND UP0, UPT, UR4, URZ, UPT ;  /* 0x000000ff0400728c */ /* 0x004fc8000bf05070 */
[----:B------:R-:W-:-:S09]  /*01e0*/  UISETP.NE.AND.EX UP0, UPT, UR5, URZ, UPT, UP0 ;  /* 0x000000ff0500728c */ /* 0x000fd2000bf05300 */
[----:B------:R-:W-:Y:S05]  /*01f0*/  BRA.U !UP0, `(.L_x_3) ;  /* 0x0000000108107547 */ /* 0x000fea000b800000 */
[----:B------:R-:W2:Y:S01]  /*0200*/  LDC.64 R24, c[0x0][0x8a8] ;  /* 0x00022a00ff187b82 */ /* 0x000ea20000000a00 */
[----:B------:R-:W2:Y:S02]  /*0210*/  LDCU.64 UR4, c[0x0][0x358] ;  /* 0x00006b00ff0477ac */ /* 0x000ea40008000a00 */
[----:B--2---:R2:W5:Y:S01]  /*0220*/  LDG.E R24, desc[UR4][R24.64] ;  /* 0x0000000418187981 */ /* 0x004562000c1e1900 */
[----:B------:R-:W-:Y:S05]  /*0230*/  BRA `(.L_x_2) ;  /* 0x0000000000087947 */ /* 0x000fea0003800000 */
.L_x_3:
[----:B------:R-:W2:Y:S02]  /*0240*/  LDCU UR4, c[0x0][0x8a0] ;  /* 0x00011400ff0477ac */ /* 0x000ea40008000800 */
[----:B--2---:R-:W-:Y:S02]  /*0250*/  MOV R24, UR4 ;  /* 0x0000000400187c02 */ /* 0x004fe40008000f00 */
.L_x_2:
[----:B-1----:R-:W1:Y:S01]  /*0260*/  LDC.64 R4, c[0x0][0x888] ;  /* 0x00022200ff047b82 */ /* 0x002e620000000a00 */
[----:B------:R-:W-:Y:S01]  /*0270*/  IMAD.U32 R0, RZ, RZ, UR15 ;  /* 0x0000000fff007e24 */ /* 0x000fe2000f8e00ff */
[----:B------:R-:W-:Y:S01]  /*0280*/  ISETP.EQ.U32.AND P4, PT, R2, RZ, PT ;  /* 0x000000ff0200720c */ /* 0x000fe20003f82070 */
[----:B------:R-:W-:Y:S03]  /*0290*/  BSSY.RECONVERGENT B0, `(.L_x_4) ;  /* 0x0000012000007945 */ /* 0x000fe60003800200 */
[----:B------:R-:W-:Y:S02]  /*02a0*/  ISETP.NE.OR P1, PT, R0, 0x1, !P2 ;  /* 0x000000010000780c */ /* 0x000fe40005725670 */
[----:B-1----:R-:W-:-:S04]  /*02b0*/  ISETP.NE.U32.AND P0, PT, R4, RZ, PT ;  /* 0x000000ff0400720c */ /* 0x002fc80003f05070 */
[----:B------:R-:W-:-:S13]  /*02c0*/  ISETP.NE.AND.EX P0, PT, R5, RZ, PT, P0 ;  /* 0x000000ff0500720c */ /* 0x000fda0003f05300 */
[----:B------:R-:W-:Y:S01]  /*02d0*/  VOTEU.ANY UP3, P0 ;  /* 0x0000000000ff7886 */ /* 0x000fe20000060100 */
[----:B------:R-:W-:Y:S02]  /*02e0*/  PLOP3.LUT P3, PT, PT, PT, UP3, 0x80, 0x8 ;  /* 0x000000000008781c */ /* 0x000fe40003f6f038 */
[----:B------:R-:W-:Y:S02]  /*02f0*/  ISETP.NE.OR P0, PT, R0, 0x3, !P2 ;  /* 0x000000030000780c */ /* 0x000fe40005705670 */
[----:B------:R-:W-:-:S04]  /*0300*/  ISETP.EQ.OR.EX P5, PT, R3, RZ, !P3, P4 ;  /* 0x000000ff0300720c */ /* 0x000fc80005fa2740 */
[----:B------:R-:W-:Y:S01]  /*0310*/  P2R R71, PR, RZ, 0x20 ;  /* 0x00000020ff477803 */ /* 0x000fe20000000000 */
[----:B------:R-:W-:Y:S05]  /*0320*/  @P1 BRA `(.L_x_5) ;  /* 0x0000000000201947 */ /* 0x000fea0003800000 */
[----:B------:R-:W1:Y:S02]  /*0330*/  LDCU.64 UR4, c[0x0][0x348] ;  /* 0x00006900ff0477ac */ /* 0x000e640008000a00 */
[----:B-1----:R-:W-:Y:S02]  /*0340*/  UIADD3 UR6, UP1, UPT, UR4, 0x80, URZ ;  /* 0x0000008004067890 */ /* 0x002fe4000ff3e0ff */
[----:B------:R-:W-:Y:S02]  /*0350*/  UIADD3 UR4, UP0, UPT, UR4, 0x180, URZ ;  /* 0x0000018004047890 */ /* 0x000fe4000ff1e0ff */
[----:B------:R-:W-:Y:S02]  /*0360*/  UIADD3.X UR7, UPT, UPT, URZ, UR5, URZ, UP1, !UPT ;  /* 0x00000005ff077290 */ /* 0x000fe40008ffe4ff */
[----:B------:R-:W-:-:S07]  /*0370*/  UIADD3.X UR5, UPT, UPT, URZ, UR5, URZ, UP0, !UPT ;  /* 0x00000005ff057290 */ /* 0x000fce00087fe4ff */
[----:B------:R1:W-:Y:S02]  /*0380*/  UTMACCTL.PF [UR6] ;  /* 0x00000000060079b9 */ /* 0x0003e40008040000 */
[----:B------:R1:W-:Y:S02]  /*0390*/  UTMACCTL.PF [UR4] ;  /* 0x00000000040079b9 */ /* 0x0003e40008040000 */
[----:B-1----:R-:W-:Y:S01]  /*03a0*/  NOP ;  /* 0x0000000000007918 */ /* 0x002fe20000000000 */
.L_x_5:
[----:B------:R-:W-:Y:S05]  /*03b0*/  BSYNC.RECONVERGENT B0 ;  /* 0x0000000000007941 */ /* 0x000fea0003800200 */
.L_x_4:
[----:B------:R-:W-:Y:S04]  /*03c0*/  BSSY.RECONVERGENT B0, `(.L_x_6) ;  /* 0x000000a000007945 */ /* 0x000fe80003800200 */
        /* <DEDUP_REMOVED lines=9> */
.L_x_7:
[----:B------:R-:W-:Y:S05]  /*0460*/  BSYNC.RECONVERGENT B0 ;  /* 0x0000000000007941 */ /* 0x000fea0003800200 */
.L_x_6:
[----:B------:R-:W-:Y:S01]  /*0470*/  UPLOP3.LUT UP2, UPT, UPT, UPT, UPT, 0x80, 0x8 ;  /* 0x000000000008789c */ /* 0x000fe20003f4f070 */
[----:B------:R-:W-:Y:S10]  /*0480*/  @!P5 BRA `(.L_x_8) ;  /* 0x000000000024d947 */ /* 0x000ff40003800000 */
[----:B------:R-:W-:Y:S01]  /*0490*/  ISETP.NE.U32.AND P1, PT, R2, RZ, PT ;  /* 0x000000ff0200720c */ /* 0x000fe20003f25070 */
[----:B------:R-:W-:Y:S01]  /*04a0*/  USEL UR4, URZ, 0xffffffff, UP3 ;  /* 0xffffffffff047887 */ /* 0x000fe20009800000 */
[----:B-----5:R-:W-:Y:S02]  /*04b0*/  FSETP.NEU.AND P0, PT, R27, RZ, PT ;  /* 0x000000ff1b00720b */ /* 0x020fe40003f0d000 */
[----:B------:R-:W-:-:S11]  /*04c0*/  ISETP.NE.AND.EX P1, PT, R3, RZ, PT, P1 ;  /* 0x000000ff0300720c */ /* 0x000fd60003f25310 */
[----:B------:R-:W-:Y:S02]  /*04d0*/  VOTEU.ANY UP0, P0 ;  /* 0x0000000000ff7886 */ /* 0x000fe40000000100 */
[----:B------:R-:W-:-:S05]  /*04e0*/  VOTEU.ANY UP1, P1 ;  /* 0x0000000000ff7886 */ /* 0x000fca0000820100 */
[----:B------:R-:W-:-:S04]  /*04f0*/  @!UP1 USEL UR4, URZ, 0xffffffff, UP0 ;  /* 0xffffffffff049887 */ /* 0x000fc80008000000 */
[----:B------:R-:W-:-:S04]  /*0500*/  ULOP3.LUT UR4, UR4, 0x1, URZ, 0xc0, !UPT ;  /* 0x0000000104047892 */ /* 0x000fc8000f8ec0ff */
[----:B------:R-:W-:-:S11]  /*0510*/  UISETP.NE.U32.AND UP2, UPT, UR4, 0x1, UPT ;  /* 0x000000010400788c */ /* 0x000fd6000bf45070 */
.L_x_8:
[----:B------:R-:W1:Y:S01]  /*0520*/  SHFL.IDX PT, R2, R64, RZ, 0x1f ;  /* 0x00001fff40027589 */ /* 0x000e6200000e0000 */
[----:B------:R-:W-:-:S04]  /*0530*/  UISETP.NE.AND UP0, UPT, UR15, 0x2, UPT ;  /* 0x000000020f00788c */ /* 0x000fc8000bf05270 */
[----:B------:R-:W-:Y:S01]  /*0540*/  USEL UR44, URZ, 0x1, UP0 ;  /* 0x00000001ff2c7887 */ /* 0x000fe20008000000 */
[----:B-1----:R-:W-:-:S13]  /*0550*/  ISETP.NE.AND P0, PT, R2, RZ, PT ;  /* 0x000000ff0200720c */ /* 0x002fda0003f05270 */
[----:B------:R-:W-:Y:S05]  /*0560*/  @P0 BRA `(.L_x_9) ;  /* 0x0000000000580947 */ /* 0x000fea0003800000 */
[----:B------:R-:W1:Y:S01]  /*0570*/  S2UR UR4, SR_CgaCtaId ;  /* 0x00000000000479c3 */ /* 0x000e620000008800 */
[----:B------:R-:W-:Y:S01]  /*0580*/  UMOV UR5, 0x400 ;  /* 0x0000040000057882 */ /* 0x000fe20000000000 */
[----:B------:R-:W-:Y:S01]  /*0590*/  UMOV UR6, 0x1 ;  /* 0x0000000100067882 */ /* 0x000fe20000000000 */
[----:B------:R-:W-:Y:S01]  /*05a0*/  ELECT P0, URZ, PT ;  /* 0x0000000000ff782f */ /* 0x000fe20003800000 */
[----:B------:R-:W-:-:S04]  /*05b0*/  UIADD3 UR6, UPT, UPT, -UR6, 0x100000, URZ ;  /* 0x0010000006067890 */ /* 0x000fc8000fffe1ff */
[----:B------:R-:W-:Y:S02]  /*05c0*/  USHF.L.U32 UR7, UR6, 0xb, URZ ;  /* 0x0000000b06077899 */ /* 0x000fe400080006ff */
[----:B------:R-:W-:Y:S02]  /*05d0*/  USHF.L.U32 UR6, UR6, 0x1, URZ ;  /* 0x0000000106067899 */ /* 0x000fe400080006ff */
[----:B-1----:R-:W-:Y:S01]  /*05e0*/  ULEA UR4, UR4, UR5, 0x18 ;  /* 0x0000000504047291 */ /* 0x002fe2000f8ec0ff */
[----:B------:R-:W1:Y:S11]  /*05f0*/  FENCE.VIEW.ASYNC.S ;  /* 0x00000000000073c6 */ /* 0x000e760000000000 */
[----:B-1----:R1:W3:Y:S01]  /*0600*/  SYNCS.EXCH.64 URZ, [UR4], UR6 ;  /* 0x0000000604ff75b2 */ /* 0x0022e20008000100 */
[----:B------:R1:W4:Y:S01]  /*0610*/  SYNCS.EXCH.64 URZ, [UR4+0x30], UR6 ;  /* 0x0000300604ff75b2 */ /* 0x0003220008000100 */
[----:B------:R1:W1:Y:S01]  /*0620*/  SYNCS.EXCH.64 URZ, [UR4+0x8], UR6 ;  /* 0x0000080604ff75b2 */ /* 0x0002620008000100 */
        /* <DEDUP_REMOVED lines=9> */
[----:B------:R-:W-:Y:S01]  /*06c0*/  NOP ;  /* 0x0000000000007918 */ /* 0x000fe20000000000 */
.L_x_9:
[----:B------:R-:W2:Y:S01]  /*06d0*/  SHFL.IDX PT, R2, R64, RZ, 0x1f ;  /* 0x00001fff40027589 */ /* 0x000ea200000e0000 */
[----:B------:R-:W-:Y:S01]  /*06e0*/  NOP ;  /* 0x0000000000007918 */ /* 0x000fe20000000000 */
[----:B--2---:R-:W-:-:S13]  /*06f0*/  ISETP.NE.AND P0, PT, R2, 0x1, PT ;  /* 0x000000010200780c */ /* 0x004fda0003f05270 */
[----:B------:R-:W-:Y:S05]  /*0700*/  @P0 BRA `(.L_x_10) ;  /* 0x0000000000500947 */ /* 0x000fea0003800000 */
[----:B-1----:R-:W1:Y:S01]  /*0710*/  S2UR UR4, SR_CgaCtaId ;  /* 0x00000000000479c3 */ /* 0x002e620000008800 */
[----:B------:R-:W-:Y:S01]  /*0720*/  UMOV UR5, 0x400 ;  /* 0x0000040000057882 */ /* 0x000fe20000000000 */
[----:B------:R-:W-:Y:S01]  /*0730*/  UMOV UR8, 0x20 ;  /* 0x0000002000087882 */ /* 0x000fe20000000000 */
[----:B------:R-:W-:Y:S01]  /*0740*/  UMOV UR6, 0x80 ;  /* 0x0000008000067882 */ /* 0x000fe20000000000 */
[----:B------:R-:W-:-:S04]  /*0750*/  UIADD3 UR8, UPT, UPT, -UR8, 0x100000, URZ ;  /* 0x0010000008087890 */ /* 0x000fc8000fffe1ff */
[----:B------:R-:W-:Y:S02]  /*0760*/  USHF.L.U32 UR9, UR8, 0xb, URZ ;  /* 0x0000000b08097899 */ /* 0x000fe400080006ff */
[----:B------:R-:W-:Y:S02]  /*0770*/  USHF.L.U32 UR8, UR8, 0x1, URZ ;  /* 0x0000000108087899 */ /* 0x000fe400080006ff */
[----:B------:R-:W-:-:S04]  /*0780*/  UIADD3 UR6, UPT, UPT, -UR6, 0x100000, URZ ;  /* 0x0010000006067890 */ /* 0x000fc8000fffe1ff */
[----:B------:R-:W-:Y:S02]  /*0790*/  USHF.L.U32 UR7, UR6, 0xb, URZ ;  /* 0x0000000b06077899 */ /* 0x000fe400080006ff */
[----:B------:R-:W-:Y:S01]  /*07a0*/  USHF.L.U32 UR6, UR6, 0x1, URZ ;  /* 0x0000000106067899 */ /* 0x000fe200080006ff */
[----:B------:R-:W-:Y:S01]  /*07b0*/  ELECT P0, URZ, PT ;  /* 0x0000000000ff782f */ /* 0x000fe20003800000 */
[----:B-1----:R-:W-:Y:S01]  /*07c0*/  ULEA UR4, UR4, UR5, 0x18 ;  /* 0x0000000504047291 */ /* 0x002fe2000f8ec0ff */
[----:B------:R-:W1:Y:S11]  /*07d0*/  FENCE.VIEW.ASYNC.S ;  /* 0x00000000000073c6 */ /* 0x000e760000000000 */
[----:B-1----:R2:W1:Y:S01]  /*07e0*/  SYNCS.EXCH.64 URZ, [UR4+0x60], UR8 ;  /* 0x0000600804ff75b2 */ /* 0x0024620008000100 */
[----:B------:R2:W1:Y:S01]  /*07f0*/  SYNCS.EXCH.64 URZ, [UR4+0x78], UR6 ;  /* 0x0000780604ff75b2 */ /* 0x0004620008000100 */
[----:B------:R2:W1:Y:S01]  /*0800*/  SYNCS.EXCH.64 URZ, [UR4+0x68], UR8 ;  /* 0x0000680804ff75b2 */ /* 0x0004620008000100 */
[----:B------:R2:W1:Y:S01]  /*0810*/  SYNCS.EXCH.64 URZ, [UR4+0x80], UR6 ;  /* 0x0000800604ff75b2 */ /* 0x0004620008000100 */
[----:B------:R2:W1:Y:S01]  /*0820*/  SYNCS.EXCH.64 URZ, [UR4+0x70], UR8 ;  /* 0x0000700804ff75b2 */ /* 0x0004620008000100 */
[----:B------:R2:W1:Y:S02]  /*0830*/  SYNCS.EXCH.64 URZ, [UR4+0x88], UR6 ;  /* 0x0000880604ff75b2 */ /* 0x0004640008000100 */
[----:B--2---:R-:W-:Y:S01]  /*0840*/  NOP ;  /* 0x0000000000007918 */ /* 0x004fe20000000000 */
.L_x_10:
[----:B------:R-:W2:Y:S01]  /*0850*/  SHFL.IDX PT, R2, R64, RZ, 0x1f ;  /* 0x00001fff40027589 */ /* 0x000ea200000e0000 */
[----:B------:R-:W-:Y:S01]  /*0860*/  NOP ;  /* 0x0000000000007918 */ /* 0x000fe20000000000 */
[----:B--2---:R-:W-:-:S13]  /*0870*/  ISETP.NE.AND P0, PT, R2, 0x3, PT ;  /* 0x000000030200780c */ /* 0x004fda0003f05270 */
[----:B------:R-:W-:Y:S05]  /*0880*/  @P0 BRA `(.L_x_11) ;  /* 0x0000000000300947 */ /* 0x000fea0003800000 */
[----:B-1----:R-:W1:Y:S01]  /*0890*/  S2UR UR4, SR_CgaCtaId ;  /* 0x00000000000479c3 */ /* 0x002e620000008800 */
[----:B------:R-:W-:Y:S01]  /*08a0*/  UMOV UR6, 0x400 ;  /* 0x0000040000067882 */ /* 0x000fe20000000000 */
[----:B------:R-:W-:Y:S01]  /*08b0*/  UMOV UR5, 0x20 ;  /* 0x0000002000057882 */ /* 0x000fe20000000000 */
[----:B------:R-:W-:Y:S01]  /*08c0*/  ELECT P0, URZ, PT ;  /* 0x0000000000ff782f */ /* 0x000fe20003800000 */
[----:B-1----:R-:W-:Y:S02]  /*08d0*/  ULEA UR6, UR4, UR6, 0x18 ;  /* 0x0000000604067291 */ /* 0x002fe4000f8ec0ff */
[----:B------:R-:W-:-:S04]  /*08e0*/  UIADD3 UR4, UPT, UPT, -UR5, 0x100000, URZ ;  /* 0x0010000005047890 */ /* 0x000fc8000fffe1ff */
[----:B------:R-:W-:Y:S02]  /*08f0*/  USHF.L.U32 UR5, UR4, 0xb, URZ ;  /* 0x0000000b04057899 */ /* 0x000fe400080006ff */
[----:B------:R-:W-:Y:S01]  /*0900*/  USHF.L.U32 UR4, UR4, 0x1, URZ ;  /* 0x0000000104047899 */ /* 0x000fe200080006ff */
[----:B------:R-:W1:Y:S11]  /*0910*/  FENCE.VIEW.ASYNC.S ;  /* 0x00000000000073c6 */ /* 0x000e760000000000 */
[----:B-1----:R2:W1:Y:S01]  /*0920*/  SYNCS.EXCH.64 URZ, [UR6+0x90], UR4 ;  /* 0x0000900406ff75b2 */ /* 0x0024620008000100 */
[----:B------:R2:W1:Y:S02]  /*0930*/  SYNCS.EXCH.64 URZ, [UR6+0x98], UR4 ;  /* 0x0000980406ff75b2 */ /* 0x0004640008000100 */
[----:B--2---:R-:W-:Y:S01]  /*0940*/  NOP ;  /* 0x0000000000007918 */ /* 0x004fe20000000000 */
.L_x_11:
[----:B------:R-:W2:Y:S01]  /*0950*/  SHFL.IDX PT, R2, R64, RZ, 0x1f ;  /* 0x00001fff40027589 */ /* 0x000ea200000e0000 */
[----:B------:R-:W-:Y:S01]  /*0960*/  NOP ;  /* 0x0000000000007918 */ /* 0x000fe20000000000 */
[----:B--2---:R-:W-:-:S13]  /*0970*/  ISETP.NE.AND P0, PT, R2, 0x4, PT ;  /* 0x000000040200780c */ /* 0x004fda0003f05270 */
[----:B------:R-:W-:Y:S05]  /*0980*/  @P0 BRA `(.L_x_12) ;  /* 0x0000000000440947 */ /* 0x000fea0003800000 */
[----:B-1----:R-:W1:Y:S01]  /*0990*/  S2UR UR6, SR_CgaCtaId ;  /* 0x00000000000679c3 */ /* 0x002e620000008800 */
[----:B------:R-:W-:Y:S01]  /*09a0*/  UMOV UR4, 0x100 ;  /* 0x0000010000047882 */ /* 0x000fe20000000000 */
[----:B------:R-:W-:Y:S01]  /*09b0*/  UMOV UR5, 0x400 ;  /* 0x0000040000057882 */ /* 0x000fe20000000000 */
[----:B------:R-:W-:Y:S01]  /*09c0*/  USEL UR4, UR4, 0xe0, UP2 ;  /* 0x000000e004047887 */ /* 0x000fe20009000000 */
[----:B------:R-:W-:Y:S01]  /*09d0*/  UMOV UR8, 0x1 ;  /* 0x0000000100087882 */ /* 0x000fe20000000000 */
[----:B------:R-:W-:Y:S01]  /*09e0*/  ELECT P0, URZ, PT ;  /* 0x0000000000ff782f */ /* 0x000fe20003800000 */
[----:B------:R-:W-:-:S04]  /*09f0*/  UIADD3 UR8, UPT, UPT, -UR8, 0x100000, URZ ;  /* 0x0010000008087890 */ /* 0x000fc8000fffe1ff */
[----:B------:R-:W-:Y:S02]  /*0a00*/  USHF.L.U32 UR9, UR8, 0xb, URZ ;  /* 0x0000000b08097899 */ /* 0x000fe400080006ff */
[----:B------:R-:W-:Y:S02]  /*0a10*/  USHF.L.U32 UR8, UR8, 0x1, URZ ;  /* 0x0000000108087899 */ /* 0x000fe400080006ff */
[----:B-1----:R-:W-:Y:S02]  /*0a20*/  ULEA UR6, UR6, UR5, 0x18 ;  /* 0x0000000506067291 */ /* 0x002fe4000f8ec0ff */
[----:B------:R-:W-:-:S04]  /*0a30*/  UIADD3 UR4, UPT, UPT, -UR4, 0x100000, URZ ;  /* 0x0010000004047890 */ /* 0x000fc8000fffe1ff */
[----:B------:R-:W-:Y:S02]  /*0a40*/  USHF.L.U32 UR5, UR4, 0xb, URZ ;  /* 0x0000000b04057899 */ /* 0x000fe400080006ff */
[----:B------:R-:W-:Y:S01]  /*0a50*/  USHF.L.U32 UR4, UR4, 0x1, URZ ;  /* 0x0000000104047899 */ /* 0x000fe200080006ff */
[----:B------:R-:W1:Y:S03]  /*0a60*/  FENCE.VIEW.ASYNC.S ;  /* 0x00000000000073c6 */ /* 0x000e660000000000 */
[----:B-1----:R2:W1:Y:S08]  /*0a70*/  SYNCS.EXCH.64 URZ, [UR6+0xa0], UR8 ;  /* 0x0000a00806ff75b2 */ /* 0x0024700008000100 */
[----:B------:R2:W1:Y:S02]  /*0a80*/  SYNCS.EXCH.64 URZ, [UR6+0xa8], UR4 ;  /* 0x0000a80406ff75b2 */ /* 0x0004640008000100 */
[----:B--2---:R-:W-:Y:S01]  /*0a90*/  NOP ;  /* 0x0000000000007918 */ /* 0x004fe20000000000 */
.L_x_12:
[----:B------:R-:W2:Y:S01]  /*0aa0*/  SHFL.IDX PT, R2, R64, RZ, 0x1f ;  /* 0x00001fff40027589 */ /* 0x000ea200000e0000 */
[----:B------:R-:W1:Y:S01]  /*0ab0*/  S2UR UR28, SR_CTAID.X ;  /* 0x00000000001c79c3 */ /* 0x000e620000002500 */
[----:B------:R-:W-:-:S07]  /*0ac0*/  NOP ;  /* 0x0000000000007918 */ /* 0x000fce0000000000 */
[----:B------:R-:W1:Y:S01]  /*0ad0*/  S2UR UR23, SR_CTAID.Y ;  /* 0x00000000001779c3 */ /* 0x000e620000002600 */
[----:B--2---:R-:W-:-:S13]  /*0ae0*/  ISETP.NE.AND P0, PT, R2, 0x5, PT ;  /* 0x000000050200780c */ /* 0x004fda0003f05270 */
[----:B-1----:R-:W-:Y:S05]  /*0af0*/  @P0 BRA `(.L_x_13) ;  /* 0x0000000000480947 */ /* 0x002fea0003800000 */
[----:B------:R-:W1:Y:S01]  /*0b00*/  S2UR UR4, SR_CgaCtaId ;  /* 0x00000000000479c3 */ /* 0x000e620000008800 */
        /* <DEDUP_REMOVED lines=12> */
[----:B-1----:R1:W2:Y:S01]  /*0bd0*/  SYNCS.EXCH.64 URZ, [UR4+0xb0], UR8 ;  /* 0x0000b00804ff75b2 */ /* 0x0022a20008000100 */
[----:B------:R1:W1:Y:S01]  /*0be0*/  SYNCS.EXCH.64 URZ, [UR4+0xc0], UR6 ;  /* 0x0000c00604ff75b2 */ /* 0x0002620008000100 */
[----:B------:R1:W1:Y:S01]  /*0bf0*/  SYNCS.EXCH.64 URZ, [UR4+0xb8], UR8 ;  /* 0x0000b80804ff75b2 */ /* 0x0002620008000100 */
[----:B------:R1:W1:Y:S01]  /*0c00*/  SYNCS.EXCH.64 URZ, [UR4+0xc8], UR6 ;  /* 0x0000c80604ff75b2 */ /* 0x0002620008000100 */
[----:B------:R-:W-:Y:S01]  /*0c10*/  NOP ;  /* 0x0000000000007918 */ /* 0x000fe20000000000 */
.L_x_13:
[----:B------:R-:W-:-:S05]  /*0c20*/  CS2R.32 R57, SR_CgaSize ;  /* 0x0000000000397805 */ /* 0x000fca0000008a00 */
[----:B------:R-:W-:-:S05]  /*0c30*/  IMAD R57, R57, -0xa0, RZ ;  /* 0xffffff6039397824 */ /* 0x000fca00078e02ff */
[----:B------:R-:W-:-:S14]  /*0c40*/  R2UR UR5, R57 ;  /* 0x00000000390572ca */ /* 0x000fdc00000e0000 */
[----:B------:R-:W3:Y:S01]  /*0c50*/  LDCU UR5, c[0x0][UR5+0x2b0] ;  /* 0x00005600050577ac */ /* 0x000ee20008000800 */
[----:B------:R-:W-:Y:S02]  /*0c60*/  I2FP.F32.U32 R5, UR28 ;  /* 0x0000001c00057c45 */ /* 0x000fe40008201000 */
[----:B------:R-:W-:-:S05]  /*0c70*/  CS2R.32 R2, SR_CgaSize ;  /* 0x0000000000027805 */ /* 0x000fca0000008a00 */
[----:B------:R-:W-:-:S06]  /*0c80*/  IMAD R2, R2, -0xa0, RZ ;  /* 0xffffff6002027824 */ /* 0x000fcc00078e02ff */
[----:B------:R-:W4:Y:S01]  /*0c90*/  LDC R2, c[0x0][R2+0x2a0] ;  /* 0x0000a80002027b82 */ /* 0x000f220000000800 */
[----:B------:R-:W-:Y:S02]  /*0ca0*/  I2FP.F32.U32 R4, UR23 ;  /* 0x0000001700047c45 */ /* 0x000fe40008201000 */
[----:B------:R-:W-:-:S05]  /*0cb0*/  CS2R.32 R57, SR_CgaSize ;  /* 0x0000000000397805 */ /* 0x000fca0000008a00 */
[----:B------:R-:W-:-:S05]  /*0cc0*/  IMAD R57, R57, -0xa0, RZ ;  /* 0xffffff6039397824 */ /* 0x000fca00078e02ff */
[----:B-1----:R-:W-:-:S14]  /*0cd0*/  R2UR UR4, R57 ;  /* 0x00000000390472ca */ /* 0x002fdc00000e0000 */
[----:B------:R-:W1:Y:S01]  /*0ce0*/  LDCU UR4, c[0x0][UR4+0x2b4] ;  /* 0x00005680040477ac */ /* 0x000e620008000800 */
[----:B------:R-:W-:Y:S01]  /*0cf0*/  NOP ;  /* 0x0000000000007918 */ /* 0x000fe20000000000 */
[----:B------:R-:W2:Y:S01]  /*0d00*/  S2R R17, SR_CTAID.Z ;  /* 0x0000000000117919 */ /* 0x000ea20000002700 */
[----:B------:R-:W4:Y:S01]  /*0d10*/  LDCU UR18, c[0x0][0xb24] ;  /* 0x00016480ff1277ac */ /* 0x000f220008000800 */
[----:B------:R-:W-:-:S05]  /*0d20*/  CS2R.32 R3, SR_CgaSize ;  /* 0x0000000000037805 */ /* 0x000fca0000008a00 */
[----:B------:R-:W-:-:S06]  /*0d30*/  IMAD R3, R3, -0xa0, RZ ;  /* 0xffffff6003037824 */ /* 0x000fcc00078e02ff */
[----:B------:R-:W2:Y:S01]  /*0d40*/  LDC R3, c[0x0][R3+0x2a4] ;  /* 0x0000a90003037b82 */ /* 0x000ea20000000800 */
[----:B---3--:R-:W-:Y:S01]  /*0d50*/  FMUL R5, R5, UR5 ;  /* 0x0000000505057c20 */ /* 0x008fe20008400000 */
[----:B-1----:R-:W-:-:S03]  /*0d60*/  FMUL R4, R4, UR4 ;  /* 0x0000000404047c20 */ /* 0x002fc60008400000 */
[----:B------:R-:W1:Y:S01]  /*0d70*/  F2I.U32.TRUNC.NTZ R57, R5 ;  /* 0x0000000500397305 */ /* 0x000e62000020f000 */
[----:B----4-:R-:W-:-:S07]  /*0d80*/  UISETP.GE.AND UP0, UPT, UR18, 0x1, UPT ;  /* 0x000000011200788c */ /* 0x010fce000bf06270 */
[----:B------:R-:W3:Y:S01]  /*0d90*/  F2I.U32.TRUNC.NTZ R56, R4 ;  /* 0x0000000400387305 */ /* 0x000ee2000020f000 */
[----:B-1----:R-:W-:-:S05]  /*0da0*/  IADD3 R57, PT, PT, -R57, RZ, RZ ;  /* 0x000000ff39397210 */ /* 0x002fca0007ffe1ff */
[----:B------:R-:W-:Y:S01]  /*0db0*/  IMAD R57, R2, R57, UR28 ;  /* 0x0000001c02397e24 */ /* 0x000fe2000f8e0239 */
[----:B---3--:R-:W-:-:S05]  /*0dc0*/  IADD3 R56, PT, PT, -R56, RZ, RZ ;  /* 0x000000ff38387210 */ /* 0x008fca0007ffe1ff */
[----:B--2---:R-:W-:Y:S01]  /*0dd0*/  IMAD R56, R3, R56, UR23 ;  /* 0x0000001703387e24 */ /* 0x004fe2000f8e0238 */
[----:B------:R-:W-:Y:S06]  /*0de0*/  BAR.SYNC.DEFER_BLOCKING 0x0 ;  /* 0x0000000000007b1d */ /* 0x000fec0000010000 */
[----:B------:R-:W-:Y:S05]  /*0df0*/  BRA.U !UP0, `(.L_x_14) ;  /* 0x0000000108d47547 */ /* 0x000fea000b800000 */
[----:B------:R-:W1:Y:S01]  /*0e00*/  LDCU.128 UR24, c[0x0][0xb10] ;  /* 0x00016200ff1877ac */ /* 0x000e620008000c00 */
[----:B------:R-:W2:Y:S01]  /*0e10*/  LDCU UR14, c[0x0][0x370] ;  /* 0x00006e00ff0e77ac */ /* 0x000ea20008000800 */
[----:B------:R-:W3:Y:S01]  /*0e20*/  LDCU UR8, c[0x0][0x374] ;  /* 0x00006e80ff0877ac */ /* 0x000ee20008000800 */
[----:B------:R-:W4:Y:S01]  /*0e30*/  LDCU UR19, c[0x0][0xb0c] ;  /* 0x00016180ff1377ac */ /* 0x000f220008000800 */
[----:B------:R-:W4:Y:S01]  /*0e40*/  LDCU UR9, c[0x0][0xb20] ;  /* 0x00016400ff0977ac */ /* 0x000f220008000800 */
[----:B------:R-:W4:Y:S01]  /*0e50*/  LDCU.64 UR16, c[0x0][0xb28] ;  /* 0x00016500ff1077ac */ /* 0x000f220008000a00 */
[----:B-1----:R-:W-:Y:S02]  /*0e60*/  UISETP.NE.AND UP0, UPT, UR26, 0x1, UPT ;  /* 0x000000011a00788c */ /* 0x002fe4000bf05270 */
[----:B---3--:R-:W-:Y:S02]  /*0e70*/  UIMAD.WIDE.U32 UR4, UR8, UR27, URZ ;  /* 0x0000001b080472a5 */ /* 0x008fe4000f8e00ff */
[----:B--2---:R-:W-:-:S02]  /*0e80*/  UIMAD.WIDE.U32 UR6, UR14, UR24, URZ ;  /* 0x000000180e0672a5 */ /* 0x004fc4000f8e00ff */
[----:B----4-:R-:W-:Y:S02]  /*0e90*/  UISETP.NE.AND UP1, UPT, UR19, 0x1, UPT ;  /* 0x000000011300788c */ /* 0x010fe4000bf25270 */
[----:B------:R-:W-:Y:S01]  /*0ea0*/  UIMAD.WIDE.U32 UR10, UR23, UR27, URZ ;  /* 0x0000001b170a72a5 */ /* 0x000fe2000f8e00ff */
[----:B------:R-:W-:Y:S01]  /*0eb0*/  UMOV UR4, UR5 ;  /* 0x0000000500047c82 */ /* 0x000fe20008000000 */
[----:B------:R-:W-:Y:S02]  /*0ec0*/  UISETP.NE.AND UP4, UPT, UR18, 0x1, UPT ;  /* 0x000000011200788c */ /* 0x000fe4000bf85270 */
[----:B------:R-:W-:-:S03]  /*0ed0*/  @UP0 USHF.R.U32.HI UR8, URZ, UR9, UR4 ;  /* 0x00000009ff080299 */ /* 0x000fc60008011604 */
[----:B------:R-:W-:Y:S01]  /*0ee0*/  UMOV UR6, UR11 ;  /* 0x0000000b00067c82 */ /* 0x000fe20008000000 */
[----:B------:R-:W-:Y:S01]  /*0ef0*/  UMOV UR4, UR7 ;  /* 0x0000000700047c82 */ /* 0x000fe20008000000 */
[----:B------:R-:W-:Y:S02]  /*0f00*/  USHF.R.U32.HI UR10, URZ, UR9, UR6 ;  /* 0x00000009ff0a7299 */ /* 0x000fe40008011606 */
[----:B------:R-:W-:Y:S02]  /*0f10*/  @UP1 USHF.R.U32.HI UR14, URZ, UR25, UR4 ;  /* 0x00000019ff0e1299 */ /* 0x000fe40008011604 */
[----:B------:R-:W-:Y:S02]  /*0f20*/  UIMAD.WIDE.U32 UR4, UR8, UR16, URZ ;  /* 0x00000010080472a5 */ /* 0x000fe4000f8e00ff */
[----:B------:R-:W-:Y:S02]  /*0f30*/  UIMAD.WIDE.U32 UR12, UR28, UR24, URZ ;  /* 0x000000181c0c72a5 */ /* 0x000fe4000f8e00ff */
[----:B------:R-:W-:-:S03]  /*0f40*/  UIMAD.WIDE.U32 UR6, UR14, UR16, URZ ;  /* 0x000000100e0672a5 */ /* 0x000fc6000f8e00ff */
[----:B------:R-:W-:Y:S02]  /*0f50*/  UMOV UR4, UR5 ;  /* 0x0000000500047c82 */ /* 0x000fe40008000000 */
[----:B------:R-:W-:Y:S01]  /*0f60*/  @UP4 USHF.R.U32.HI UR8, URZ, UR17, UR4 ;  /* 0x00000011ff084299 */ /* 0x000fe20008011604 */
[----:B------:R-:W-:Y:S02]  /*0f70*/  UMOV UR9, UR13 ;  /* 0x0000000d00097c82 */ /* 0x000fe40008000000 */
[----:B------:R-:W-:Y:S01]  /*0f80*/  UMOV UR4, UR7 ;  /* 0x0000000700047c82 */ /* 0x000fe20008000000 */
[----:B------:R-:W-:Y:S02]  /*0f90*/  USHF.R.U32.HI UR25, URZ, UR25, UR9 ;  /* 0x00000019ff197299 */ /* 0x000fe40008011609 */
[----:B------:R-:W-:Y:S02]  /*0fa0*/  @UP4 USHF.R.U32.HI UR14, URZ, UR17, UR4 ;  /* 0x00000011ff0e4299 */ /* 0x000fe40008011604 */
[----:B------:R-:W-:-:S02]  /*0fb0*/  USEL UR9, UR23, UR10, !UP0 ;  /* 0x0000000a17097287 */ /* 0x000fc4000c000000 */
[----:B------:R-:W-:Y:S02]  /*0fc0*/  UIMAD UR4, UR8, UR18, URZ ;  /* 0x00000012080472a4 */ /* 0x000fe4000f8e02ff */
[----:B------:R-:W-:Y:S02]  /*0fd0*/  USEL UR6, UR28, UR25, !UP1 ;  /* 0x000000191c067287 */ /* 0x000fe4000c800000 */
[----:B------:R-:W-:Y:S02]  /*0fe0*/  UISETP.GE.AND UP0, UPT, UR9, UR4, UPT ;  /* 0x000000040900728c */ /* 0x000fe4000bf06270 */
[----:B------:R-:W-:Y:S02]  /*0ff0*/  UIMAD.WIDE.U32 UR4, UR9, UR16, URZ ;  /* 0x00000010090472a5 */ /* 0x000fe4000f8e00ff */
[----:B------:R-:W-:Y:S02]  /*1000*/  UIMAD UR7, UR14, UR18, URZ ;  /* 0x000000120e0772a4 */ /* 0x000fe4000f8e02ff */
[----:B------:R-:W-:-:S02]  /*1010*/  UIMAD.WIDE.U32 UR10, UR6, UR16, URZ ;  /* 0x00000010060a72a5 */ /* 0x000fc4000f8e00ff */
[----:B------:R-:W-:Y:S01]  /*1020*/  UISETP.GE.OR UP0, UPT, UR6, UR7, UP0 ;  /* 0x000000070600728c */ /* 0x000fe20008706670 */
[----:B------:R-:W-:Y:S01]  /*1030*/  UMOV UR4, UR5 ;  /* 0x0000000500047c82 */ /* 0x000fe20008000000 */
[----:B------:R-:W-:Y:S02]  /*1040*/  UIADD3 UR8, UPT, UPT, -UR9, URZ, URZ ;  /* 0x000000ff09087290 */ /* 0x000fe4000fffe1ff */
[----:B------:R-:W-:Y:S02]  /*1050*/  USHF.R.U32.HI UR4, URZ, UR17, UR4 ;  /* 0x00000011ff047299 */ /* 0x000fe40008011604 */
[----:B------:R-:W-:Y:S02]  /*1060*/  UIMAD UR23, UR26, UR8, UR23 ;  /* 0x000000081a1772a4 */ /* 0x000fe4000f8e0217 */
[----:B------:R-:W-:Y:S02]  /*1070*/  USEL UR7, UR9, UR4, !UP4 ;  /* 0x0000000409077287 */ /* 0x000fe4000e000000 */
[----:B------:R-:W-:Y:S01]  /*1080*/  UIADD3 UR10, UPT, UPT, -UR6, URZ, URZ ;  /* 0x000000ff060a7290 */ /* 0x000fe2000fffe1ff */
[----:B------:R-:W-:-:S02]  /*1090*/  @!UP0 UMOV UR4, UR11 ;  /* 0x0000000b00048c82 */ /* 0x000fc40008000000 */
[----:B------:R-:W-:Y:S02]  /*10a0*/  @!UP0 USHF.R.U32.HI UR5, URZ, UR17, UR4 ;  /* 0x00000011ff058299 */ /* 0x000fe40008011604 */
[----:B------:R-:W-:Y:S02]  /*10b0*/  UIADD3 UR4, UPT, UPT, -UR7, URZ, URZ ;  /* 0x000000ff07047290 */ /* 0x000fe4000fffe1ff */
[----:B------:R-:W-:Y:S02]  /*10c0*/  @!UP0 USEL UR5, UR6, UR5, !UP4 ;  /* 0x0000000506058287 */ /* 0x000fe4000e000000 */
[----:B------:R-:W-:Y:S02]  /*10d0*/  UIMAD UR8, UR18, UR4, UR9 ;  /* 0x00000004120872a4 */ /* 0x000fe4000f8e0209 */
[----:B------:R-:W-:Y:S02]  /*10e0*/  @!UP0 UIADD3 UR4, UPT, UPT, UR7, -UR5, URZ ;  /* 0x8000000507048290 */ /* 0x000fe4000fffe0ff */
[----:B------:R-:W-:-:S02]  /*10f0*/  @!UP0 UIMAD UR8, UR8, UR14, UR5 ;  /* 0x0000000e080882a4 */ /* 0x000fc4000f8e0205 */
[----:B------:R-:W-:Y:S02]  /*1100*/  @!UP0 UIMAD UR9, UR4, UR18, UR6 ;  /* 0x00000012040982a4 */ /* 0x000fe4000f8e0206 */
[----:B------:R-:W-:Y:S02]  /*1110*/  UIMAD UR4, UR19, UR10, UR28 ;  /* 0x0000000a130472a4 */ /* 0x000fe4000f8e021c */
[----:B------:R-:W-:Y:S01]  /*1120*/  UIMAD UR23, UR9, UR26, UR23 ;  /* 0x0000001a091772a4 */ /* 0x000fe2000f8e0217 */
[----:B------:R-:W-:Y:S02]  /*1130*/  @!UP0 UMOV UR6, UR8 ;  /* 0x0000000800068c82 */ /* 0x000fe40008000000 */
[----:B------:R-:W-:-:S12]  /*1140*/  UIMAD UR28, UR6, UR19, UR4 ;  /* 0x00000013061c72a4 */ /* 0x000fd8000f8e0204 */
.L_x_14:
[----:B------:R-:W1:Y:S02]  /*1150*/  LDCU UR4, c[0x0][0xb30] ;  /* 0x00016600ff0477ac */ /* 0x000e640008000800 */
[----:B-1----:R-:W-:-:S09]  /*1160*/  UISETP.NE.AND UP0, UPT, UR4, 0x1, UPT ;  /* 0x000000010400788c */ /* 0x002fd2000bf05270 */
[----:B------:R-:W-:Y:S05]  /*1170*/  BRA.U UP0, `(.L_x_15) ;  /* 0x0000000100447547 */ /* 0x000fea000b800000 */
[----:B------:R-:W1:Y:S01]  /*1180*/  LDCU.128 UR8, c[0x0][0xb10] ;  /* 0x00016200ff0877ac */ /* 0x000e620008000c00 */
[----:B------:R-:W2:Y:S01]  /*1190*/  LDCU UR12, c[0x0][0xb0c] ;  /* 0x00016180ff0c77ac */ /* 0x000ea20008000800 */
[----:B------:R-:W3:Y:S01]  /*11a0*/  LDCU UR13, c[0x0][0xb20] ;  /* 0x00016400ff0d77ac */ /* 0x000ee20008000800 */
[----:B-1----:R-:W-:Y:S02]  /*11b0*/  UIMAD.WIDE.U32 UR6, UR28, UR8, URZ ;  /* 0x000000081c0672a5 */ /* 0x002fe4000f8e00ff */
[----:B------:R-:W-:Y:S02]  /*11c0*/  UIMAD.WIDE.U32 UR4, UR23, UR11, URZ ;  /* 0x0000000b170472a5 */ /* 0x000fe4000f8e00ff */
[----:B--2---:R-:W-:Y:S02]  /*11d0*/  UISETP.NE.AND UP1, UPT, UR12, 0x1, UPT ;  /* 0x000000010c00788c */ /* 0x004fe4000bf25270 */
[----:B------:R-:W-:Y:S01]  /*11e0*/  UISETP.NE.AND UP0, UPT, UR10, 0x1, UPT ;  /* 0x000000010a00788c */ /* 0x000fe2000bf05270 */
[----:B------:R-:W-:-:S02]  /*11f0*/  UMOV UR6, UR7 ;  /* 0x0000000700067c82 */ /* 0x000fc40008000000 */
[----:B------:R-:W-:Y:S01]  /*1200*/  UMOV UR4, UR5 ;  /* 0x0000000500047c82 */ /* 0x000fe20008000000 */
[----:B------:R-:W-:Y:S02]  /*1210*/  USHF.R.U32.HI UR6, URZ, UR9, UR6 ;  /* 0x00000009ff067299 */ /* 0x000fe40008011606 */
[----:B---3--:R-:W-:Y:S02]  /*1220*/  USHF.R.U32.HI UR4, URZ, UR13, UR4 ;  /* 0x0000000dff047299 */ /* 0x008fe40008011604 */
[----:B------:R-:W-:Y:S02]  /*1230*/  USEL UR5, UR28, UR6, !UP1 ;  /* 0x000000061c057287 */ /* 0x000fe4000c800000 */
[----:B------:R-:W-:-:S04]  /*1240*/  USEL UR4, UR23, UR4, !UP0 ;  /* 0x0000000417047287 */ /* 0x000fc8000c000000 */
[----:B------:R-:W-:Y:S02]  /*1250*/  UIADD3 UR6, UPT, UPT, UR5, -UR4, URZ ;  /* 0x8000000405067290 */ /* 0x000fe4000fffe0ff */
[----:B------:R-:W-:Y:S02]  /*1260*/  UIADD3 UR4, UPT, UPT, -UR5, UR4, URZ ;  /* 0x0000000405047290 */ /* 0x000fe4000fffe1ff */
[----:B------:R-:W-:Y:S02]  /*1270*/  UIMAD UR23, UR6, UR10, UR23 ;  /* 0x0000000a061772a4 */ /* 0x000fe4000f8e0217 */
[----:B------:R-:W-:-:S12]  /*1280*/  UIMAD UR28, UR4, UR12, UR28 ;  /* 0x0000000c041c72a4 */ /* 0x000fd8000f8e021c */
.L_x_15:
[----:B------:R-:W-:Y:S01]  /*1290*/  BAR.SYNC.DEFER_BLOCKING 0x0 ;  /* 0x0000000000007b1d */ /* 0x000fe20000010000 */
[----:B------:R-:W-:Y:S01]  /*12a0*/  UISETP.NE.AND UP0, UPT, UR15, 0x2, UPT ;  /* 0x000000020f00788c */ /* 0x000fe2000bf05270 */
[----:B------:R-:W-:Y:S02]  /*12b0*/  ISETP.NE.OR P2, PT, R0, 0x2, !P2 ;  /* 0x000000020000780c */ /* 0x000fe40005745670 */
[----:B------:R-:W-:Y:S02]  /*12c0*/  LOP3.LUT R0, R62, 0x1f, RZ, 0xc0, !PT ;  /* 0x0000001f3e007812 */ /* 0x000fe400078ec0ff */
[----:B------:R-:W1:Y:S04]  /*12d0*/  LDCU UR39, c[0x0][0xb24] ;  /* 0x00016480ff2777ac */ /* 0x000e680008000800 */
[----:B------:R-:W-:Y:S05]  /*12e0*/  BRA.U UP0, `(.L_x_16) ;  /* 0x0000001900f47547 */ /* 0x000fea000b800000 */
[----:B------:R-:W2:Y:S01]  /*12f0*/  LDCU UR7, c[0x0][0x390] ;  /* 0x00007200ff0777ac */ /* 0x000ea20008000800 */
[----:B------:R-:W-:Y:S01]  /*1300*/  PLOP3.LUT P1, PT, PT, PT, UP2, 0x80, 0x8 ;  /* 0x000000000008781c */ /* 0x000fe20003f2f028 */
[----:B------:R-:W-:Y:S01]  /*1310*/  IMAD.MOV.U32 R2, RZ, RZ, RZ ;  /* 0x000000ffff027224 */ /* 0x000fe200078e00ff */
[----:B------:R-:W-:Y:S01]  /*1320*/  ISETP.EQ.OR P3, PT, R0, RZ, P2 ;  /* 0x000000ff0000720c */ /* 0x000fe20001762670 */
[----:B------:R-:W3:Y:S01]  /*1330*/  LDCU UR6, c[0x0][0x5c0] ;  /* 0x0000b800ff0677ac */ /* 0x000ee20008000800 */
[----:B------:R-:W-:Y:S01]  /*1340*/  PLOP3.LUT P1, PT, P1, PT, PT, 0x8, 0x80 ;  /* 0x000000000080781c */ /* 0x000fe20000f2e170 */
[----:B------:R-:W4:Y:S01]  /*1350*/  LDCU UR59, c[0x0][0x370] ;  /* 0x00006e00ff3b77ac */ /* 0x000f220008000800 */
[----:B------:R-:W1:Y:S01]  /*1360*/  LDCU.64 UR52, c[0x0][0x348] ;  /* 0x00006900ff3477ac */ /* 0x000e620008000a00 */
[----:B------:R-:W1:Y:S01]  /*1370*/  LDCU UR58, c[0x0][0x374] ;  /* 0x00006e80ff3a77ac */ /* 0x000e620008000800 */
[----:B--2---:R-:W-:Y:S02]  /*1380*/  UIADD3 UR5, UPT, UPT, UR7, 0x3f, URZ ;  /* 0x0000003f07057890 */ /* 0x004fe4000fffe0ff */
[----:B---3--:R-:W-:-:S02]  /*1390*/  UIADD3 UR6, UPT, UPT, UR6, 0x3f, URZ ;  /* 0x0000003f06067890 */ /* 0x008fc4000fffe0ff */
[----:B------:R-:W-:Y:S02]  /*13a0*/  USHF.R.S32.HI UR4, URZ, 0x1f, UR5 ;  /* 0x0000001fff047899 */ /* 0x000fe40008011405 */
[----:B------:R-:W-:Y:S02]  /*13b0*/  UIADD3 UR63, UPT, UPT, UR7, 0x7e, URZ ;  /* 0x0000007e073f7890 */ /* 0x000fe4000fffe0ff */
[----:B------:R-:W-:Y:S02]  /*13c0*/  ULEA.HI UR4, UR4, UR5, URZ, 0x6 ;  /* 0x0000000504047291 */ /* 0x000fe4000f8f30ff */
[----:B------:R-:W-:Y:S02]  /*13d0*/  UIADD3 UR5, UPT, UPT, UR7, -0x1, URZ ;  /* 0xffffffff07057890 */ /* 0x000fe4000fffe0ff */
[----:B------:R-:W-:Y:S02]  /*13e0*/  USHF.R.S32.HI UR61, URZ, 0x6, UR4 ;  /* 0x00000006ff3d7899 */ /* 0x000fe40008011404 */
[----:B------:R-:W-:-:S02]  /*13f0*/  UISETP.GE.U32.AND UP1, UPT, UR5, -0x7f, UPT ;  /* 0xffffff810500788c */ /* 0x000fc4000bf26070 */
[----:B------:R-:W-:Y:S02]  /*1400*/  UISETP.LT.U32.AND UP0, UPT, UR61, 0x6, UPT ;  /* 0x000000063d00788c */ /* 0x000fe4000bf01070 */
[----:B------:R-:W-:Y:S02]  /*1410*/  USHF.R.S32.HI UR4, URZ, 0x1f, UR6 ;  /* 0x0000001fff047899 */ /* 0x000fe40008011406 */
[----:B------:R-:W-:Y:S02]  /*1420*/  USEL UR60, UR61, 0x6, UP0 ;  /* 0x000000063d3c7887 */ /* 0x000fe40008000000 */
[----:B------:R-:W-:Y:S02]  /*1430*/  ULEA.HI UR4, UR4, UR6, URZ, 0x6 ;  /* 0x0000000604047291 */ /* 0x000fe4000f8f30ff */
[----:B------:R-:W-:Y:S02]  /*1440*/  UIADD3 UR48, UPT, UPT, UR60, -0x1, URZ ;  /* 0xffffffff3c307890 */ /* 0x000fe4000fffe0ff */
[----:B------:R-:W-:-:S02]  /*1450*/  @UP1 UIADD3 UR48, UPT, UPT, UR60, URZ, URZ ;  /* 0x000000ff3c301290 */ /* 0x000fc4000fffe0ff */
[----:B------:R-:W-:Y:S02]  /*1460*/  USHF.R.S32.HI UR57, URZ, 0x6, UR4 ;  /* 0x00000006ff397899 */ /* 0x000fe40008011404 */
[----:B------:R-:W-:Y:S02]  /*1470*/  UIADD3 UR62, UPT, UPT, UR61, -UR60, URZ ;  /* 0x8000003c3d3e7290 */ /* 0x000fe4000fffe0ff */
[----:B------:R-:W-:Y:S01]  /*1480*/  UIADD3 UR48, UPT, UPT, UR48, 0x1, URZ ;  /* 0x0000000130307890 */ /* 0x000fe2000fffe0ff */
[----:B------:R-:W-:Y:S01]  /*1490*/  UMOV UR36, 0x1 ;  /* 0x0000000100247882 */ /* 0x000fe20000000000 */
[----:B-1--4-:R-:W-:-:S10]  /*14a0*/  UMOV UR37, URZ ;  /* 0x000000ff00257c82 */ /* 0x012fd40008000000 */
.L_x_32:
[----:B------:R-:W-:Y:S01]  /*14b0*/  IMAD.U32 R4, RZ, RZ, UR57 ;  /* 0x00000039ff047e24 */ /* 0x000fe2000f8e00ff */
[----:B------:R-:W1:Y:S04]  /*14c0*/  LDCU UR56, c[0x0][0x5c4] ;  /* 0x0000b880ff3877ac */ /* 0x000e680008000800 */
[-C--:B------:R-:W-:Y:S01]  /*14d0*/  IABS R0, R4.reuse ;  /* 0x0000000400007213 */ /* 0x080fe20000000000 */
[----:B------:R-:W-:Y:S01]  /*14e0*/  UMOV UR38, 0x400 ;  /* 0x0000040000267882 */ /* 0x000fe20000000000 */
[----:B------:R-:W-:Y:S01]  /*14f0*/  IABS R4, R4 ;  /* 0x0000000400047213 */ /* 0x000fe20000000000 */
[----:B------:R-:W-:Y:S01]  /*1500*/  USHF.L.U32 UR42, UR28, 0x6, URZ ;  /* 0x000000061c2a7899 */ /* 0x000fe200080006ff */
[----:B------:R-:W-:Y:S01]  /*1510*/  R2UR UR6, R0 ;  /* 0x00000000000672ca */ /* 0x000fe200000e0000 */
[----:B------:R-:W-:Y:S01]  /*1520*/  UMOV UR14, URZ ;  /* 0x000000ff000e7c82 */ /* 0x000fe20008000000 */
[----:B-1----:R-:W-:-:S11]  /*1530*/  IMAD.U32 R3, RZ, RZ, UR56 ;  /* 0x00000038ff037e24 */ /* 0x002fd6000f8e00ff */
[----:B------:R-:W1:Y:S08]  /*1540*/  I2F.RP R6, UR6 ;  /* 0x0000000600067d06 */ /* 0x000e700008209400 */
[----:B-1----:R-:W1:Y:S02]  /*1550*/  MUFU.RCP R5, R6 ;  /* 0x0000000600057308 */ /* 0x002e640000001000 */
[----:B-1----:R-:W-:-:S06]  /*1560*/  VIADD R5, R5, 0xffffffe ;  /* 0x0ffffffe05057836 */ /* 0x002fcc0000000000 */
[----:B------:R-:W1:Y:S02]  /*1570*/  F2I.FTZ.U32.TRUNC.NTZ R0, R5 ;  /* 0x0000000500007305 */ /* 0x000e64000021f000 */
[----:B-1----:R-:W-:Y:S02]  /*1580*/  R2UR UR5, R0 ;  /* 0x00000000000572ca */ /* 0x002fe400000e0000 */
[----:B------:R-:W-:Y:S01]  /*1590*/  IABS R0, R3 ;  /* 0x0000000300007213 */ /* 0x000fe20000000000 */
[----:B------:R-:W-:-:S03]  /*15a0*/  IMAD.U32 R3, RZ, RZ, UR23 ;  /* 0x00000017ff037e24 */ /* 0x000fc6000f8e00ff */
[----:B------:R-:W-:Y:S01]  /*15b0*/  R2UR UR8, R0 ;  /* 0x00000000000872ca */ /* 0x000fe200000e0000 */
[----:B------:R-:W-:Y:S01]  /*15c0*/  IMAD.MOV R0, RZ, RZ, -R4 ;  /* 0x000000ffff007224 */ /* 0x000fe200078e0a04 */
[----:B------:R-:W-:-:S04]  /*15d0*/  IABS R3, R3 ;  /* 0x0000000300037213 */ /* 0x000fc80000000000 */
[----:B------:R-:W-:Y:S01]  /*15e0*/  R2UR UR9, R3 ;  /* 0x00000000030972ca */ /* 0x000fe200000e0000 */
[----:B------:R-:W-:-:S04]  /*15f0*/  UIADD3 UR4, UPT, UPT, URZ, -UR5, URZ ;  /* 0x80000005ff047290 */ /* 0x000fc8000fffe0ff */
[----:B------:R-:W-:Y:S02]  /*1600*/  UIMAD UR7, UR4, UR6, URZ ;  /* 0x00000006040772a4 */ /* 0x000fe4000f8e02ff */
[----:B------:R-:W1:Y:S01]  /*1610*/  I2F.RP R3, UR8 ;  /* 0x0000000800037d06 */ /* 0x000e620008209400 */
[----:B------:R-:W-:Y:S02]  /*1620*/  UMOV UR4, URZ ;  /* 0x000000ff00047c82 */ /* 0x000fe40008000000 */
[----:B------:R-:W-:Y:S02]  /*1630*/  UIMAD.WIDE.U32 UR4, UR5, UR7, UR4 ;  /* 0x00000007050472a5 */ /* 0x000fe4000f8e0004 */
[----:B------:R-:W-:-:S05]  /*1640*/  R2UR UR7, R0 ;  /* 0x00000000000772ca */ /* 0x000fca00000e0000 */
[----:B------:R-:W-:Y:S02]  /*1650*/  UMOV UR4, UR5 ;  /* 0x0000000500047c82 */ /* 0x000fe40008000000 */
[----:B------:R-:W-:Y:S01]  /*1660*/  UIMAD.WIDE.U32 UR4, UR4, UR9, URZ ;  /* 0x00000009040472a5 */ /* 0x000fe2000f8e00ff */
[----:B-1----:R-:W1:Y:S06]  /*1670*/  MUFU.RCP R0, R3 ;  /* 0x0000000300007308 */ /* 0x002e6c0000001000 */
[----:B------:R-:W-:Y:S02]  /*1680*/  UMOV UR4, UR5 ;  /* 0x0000000500047c82 */ /* 0x000fe40008000000 */
[----:B------:R-:W-:Y:S01]  /*1690*/  UIMAD UR5, UR4, UR7, UR9 ;  /* 0x00000007040572a4 */ /* 0x000fe2000f8e0209 */
[----:B------:R-:W2:Y:S03]  /*16a0*/  S2UR UR7, SR_CgaCtaId ;  /* 0x00000000000779c3 */ /* 0x000ea60000008800 */
[----:B------:R-:W-:Y:S01]  /*16b0*/  UISETP.GT.U32.AND UP0, UPT, UR6, UR5, UPT ;  /* 0x000000050600728c */ /* 0x000fe2000bf04070 */
[----:B-1----:R-:W-:-:S02]  /*16c0*/  VIADD R0, R0, 0xffffffe ;  /* 0x0ffffffe00007836 */ /* 0x002fc40000000000 */
[----:B------:R-:W-:-:S08]  /*16d0*/  IMAD.U32 R3, RZ, RZ, UR36 ;  /* 0x00000024ff037e24 */ /* 0x000fd0000f8e00ff */
[----:B------:R-:W-:Y:S01]  /*16e0*/  @!UP0 UIADD3 UR5, UPT, UPT, UR5, -UR6, URZ ;  /* 0x8000000605058290 */ /* 0x000fe2000fffe0ff */
[----:B------:R-:W1:Y:S01]  /*16f0*/  F2I.FTZ.U32.TRUNC.NTZ R0, R0 ;  /* 0x0000000000007305 */ /* 0x000e62000021f000 */
[----:B------:R-:W-:Y:S01]  /*1700*/  @!UP0 UIADD3 UR4, UPT, UPT, UR4, 0x1, URZ ;  /* 0x0000000104048890 */ /* 0x000fe2000fffe0ff */
[----:B------:R-:W-:Y:S01]  /*1710*/  SHF.L.U32 R3, R3, 0x1f, RZ ;  /* 0x0000001f03037819 */ /* 0x000fe200000006ff */
[----:B------:R-:W-:Y:S02]  /*1720*/  UISETP.GE.U32.AND UP1, UPT, UR5, UR6, UPT ;  /* 0x000000060500728c */ /* 0x000fe4000bf26070 */
[----:B------:R-:W-:Y:S02]  /*1730*/  ULOP3.LUT UR5, UR23, UR57, URZ, 0x3c, !UPT ;  /* 0x0000003917057292 */ /* 0x000fe4000f8e3cff */
[----:B--2---:R-:W-:Y:S02]  /*1740*/  ULEA UR38, UR7, UR38, 0x18 ;  /* 0x0000002607267291 */ /* 0x004fe4000f8ec0ff */
[----:B------:R-:W-:-:S02]  /*1750*/  UISETP.GE.AND UP0, UPT, UR5, URZ, UPT ;  /* 0x000000ff0500728c */ /* 0x000fc4000bf06270 */
[----:B------:R-:W-:-:S03]  /*1760*/  ULEA UR7, UR37, UR38, 0x3 ;  /* 0x0000002625077291 */ /* 0x000fc6000f8e18ff */
[----:B------:R-:W-:Y:S01]  /*1770*/  @UP1 UIADD3 UR4, UPT, UPT, UR4, 0x1, URZ ;  /* 0x0000000104041890 */ /* 0x000fe2000fffe0ff */
[----:B-1----:R-:W-:Y:S01]  /*1780*/  R2UR UR5, R0 ;  /* 0x00000000000572ca */ /* 0x002fe200000e0000 */
[----:B------:R-:W-:-:S05]  /*1790*/  UISETP.NE.AND UP1, UPT, UR57, URZ, UPT ;  /* 0x000000ff3900728c */ /* 0x000fca000bf25270 */
[----:B------:R-:W-:Y:S01]  /*17a0*/  UMOV UR6, UR4 ;  /* 0x0000000400067c82 */ /* 0x000fe20008000000 */
[----:B------:R1:W2:Y:S01]  /*17b0*/  SYNCS.PHASECHK.TRANS64.TRYWAIT P0, [UR7+0x30], R3 ;  /* 0x00003003ff0075a7 */ /* 0x0002a20008001107 */
[----:B------:R-:W-:-:S04]  /*17c0*/  @!UP0 UIADD3 UR6, UPT, UPT, -UR6, URZ, URZ ;  /* 0x000000ff06068290 */ /* 0x000fc8000fffe1ff */
[----:B------:R-:W-:Y:S02]  /*17d0*/  @!UP1 ULOP3.LUT UR6, URZ, UR57, URZ, 0x33, !UPT ;  /* 0x00000039ff069292 */ /* 0x000fe4000f8e33ff */
[----:B------:R-:W-:-:S04]  /*17e0*/  UIADD3 UR4, UPT, UPT, URZ, -UR5, URZ ;  /* 0x80000005ff047290 */ /* 0x000fc8000fffe0ff */
[----:B------:R-:W-:Y:S01]  /*17f0*/  IMAD.U32 R0, RZ, RZ, UR6 ;  /* 0x00000006ff007e24 */ /* 0x000fe2000f8e00ff */
[----:B------:R-:W-:-:S03]  /*1800*/  UIMAD UR7, UR4, UR8, URZ ;  /* 0x00000008040772a4 */ /* 0x000fc6000f8e02ff */
[----:B------:R-:W-:Y:S01]  /*1810*/  UMOV UR4, URZ ;  /* 0x000000ff00047c82 */ /* 0x000fe20008000000 */
[----:B------:R-:W-:Y:S01]  /*1820*/  IABS R0, R0 ;  /* 0x0000000000007213 */ /* 0x000fe20000000000 */
[----:B------:R-:W-:-:S03]  /*1830*/  UIMAD.WIDE.U32 UR4, UR5, UR7, UR4 ;  /* 0x00000007050472a5 */ /* 0x000fc6000f8e0004 */
[----:B------:R-:W-:-:S04]  /*1840*/  R2UR UR9, R0 ;  /* 0x00000000000972ca */ /* 0x000fc800000e0000 */
[----:B------:R-:W-:-:S09]  /*1850*/  UMOV UR4, UR5 ;  /* 0x0000000500047c82 */ /* 0x000fd20008000000 */
[----:B------:R-:W-:-:S07]  /*1860*/  UIMAD.WIDE.U32 UR4, UR4, UR9, URZ ;  /* 0x00000009040472a5 */ /* 0x000fce000f8e00ff */
[----:B------:R-:W-:Y:S02]  /*1870*/  UMOV UR4, UR5 ;  /* 0x0000000500047c82 */ /* 0x000fe40008000000 */
[----:B------:R-:W-:-:S04]  /*1880*/  UIADD3 UR5, UPT, UPT, -UR4, URZ, URZ ;  /* 0x000000ff04057290 */ /* 0x000fc8000fffe1ff */
[----:B------:R-:W-:-:S04]  /*1890*/  UIMAD UR5, UR8, UR5, UR9 ;  /* 0x00000005080572a4 */ /* 0x000fc8000f8e0209 */
[----:B------:R-:W-:-:S11]  /*18a0*/  UISETP.GT.U32.AND UP0, UPT, UR8, UR5, UPT ;  /* 0x000000050800728c */ /* 0x000fd6000bf04070 */
[----:B------:R-:W-:Y:S02]  /*18b0*/  @!UP0 UIADD3 UR5, UPT, UPT, UR5, -UR8, URZ ;  /* 0x8000000805058290 */ /* 0x000fe4000fffe0ff */
[----:B------:R-:W-:Y:S02]  /*18c0*/  @!UP0 UIADD3 UR4, UPT, UPT, UR4, 0x1, URZ ;  /* 0x0000000104048890 */ /* 0x000fe4000fffe0ff */
[----:B------:R-:W-:Y:S02]  /*18d0*/  UISETP.GE.U32.AND UP1, UPT, UR5, UR8, UPT ;  /* 0x000000080500728c */ /* 0x000fe4000bf26070 */
[----:B------:R-:W-:-:S04]  /*18e0*/  ULOP3.LUT UR5, UR6, UR56, URZ, 0x3c, !UPT ;  /* 0x0000003806057292 */ /* 0x000fc8000f8e3cff */
[----:B------:R-:W-:-:S05]  /*18f0*/  UISETP.GE.AND UP0, UPT, UR5, URZ, UPT ;  /* 0x000000ff0500728c */ /* 0x000fca000bf06270 */
[----:B------:R-:W-:Y:S02]  /*1900*/  @UP1 UIADD3 UR4, UPT, UPT, UR4, 0x1, URZ ;  /* 0x0000000104041890 */ /* 0x000fe4000fffe0ff */
[----:B------:R-:W-:-:S05]  /*1910*/  UISETP.NE.AND UP1, UPT, UR56, URZ, UPT ;  /* 0x000000ff3800728c */ /* 0x000fca000bf25270 */
[----:B------:R-:W-:Y:S01]  /*1920*/  UMOV UR49, UR4 ;  /* 0x0000000400317c82 */ /* 0x000fe20008000000 */
[----:B------:R-:W-:Y:S02]  /*1930*/  UIADD3 UR4, UPT, UPT, -UR6, URZ, URZ ;  /* 0x000000ff06047290 */ /* 0x000fe4000fffe1ff */
[----:B------:R-:W-:Y:S02]  /*1940*/  @!UP0 UIADD3 UR49, UPT, UPT, -UR49, URZ, URZ ;  /* 0x000000ff31318290 */ /* 0x000fe4000fffe1ff */
[----:B------:R-:W-:Y:S02]  /*1950*/  UISETP.GE.U32.AND UP0, UPT, UR63, 0x7f, UPT ;  /* 0x0000007f3f00788c */ /* 0x000fe4000bf06070 */
[----:B------:R-:W-:Y:S02]  /*1960*/  @!UP1 ULOP3.LUT UR49, URZ, UR56, URZ, 0x33, !UPT ;  /* 0x00000038ff319292 */ /* 0x000fe4000f8e33ff */
[----:B------:R-:W-:Y:S02]  /*1970*/  UIMAD UR4, UR57, UR4, UR23 ;  /* 0x00000004390472a4 */ /* 0x000fe4000f8e0217 */
[----:B------:R-:W-:-:S02]  /*1980*/  UIADD3 UR5, UPT, UPT, -UR49, URZ, URZ ;  /* 0x000000ff31057290 */ /* 0x000fc4000fffe1ff */
[----:B------:R-:W-:Y:S02]  /*1990*/  USHF.L.U32 UR18, UR4, 0x6, URZ ;  /* 0x0000000604127899 */ /* 0x000fe400080006ff */
[----:B------:R-:W-:Y:S01]  /*19a0*/  UIMAD UR56, UR56, UR5, UR6 ;  /* 0x00000005383872a4 */ /* 0x000fe2000f8e0206 */
[----:B-12---:R-:W-:Y:S11]  /*19b0*/  BRA.U !UP0, `(.L_x_17) ;  /* 0x0000000508487547 */ /* 0x006ff6000b800000 */
[----:B------:R-:W1:Y:S01]  /*19c0*/  LDCU.64 UR34, c[0x0][0x5b0] ;  /* 0x0000b600ff2277ac */ /* 0x000e620008000a00 */
[----:B------:R-:W1:Y:S01]  /*19d0*/  LDCU.64 UR32, c[0x0][0x5d8] ;  /* 0x0000bb00ff2077ac */ /* 0x000e620008000a00 */
[----:B------:R-:W2:Y:S01]  /*19e0*/  LDCU UR25, c[0x0][0x598] ;  /* 0x0000b300ff1977ac */ /* 0x000ea20008000800 */
[----:B------:R-:W3:Y:S01]  /*19f0*/  LDCU UR24, c[0x0][0x58c] ;  /* 0x0000b180ff1877ac */ /* 0x000ee20008000800 */
[----:B------:R-:W4:Y:S01]  /*1a00*/  LDCU UR27, c[0x0][0x59c] ;  /* 0x0000b380ff1b77ac */ /* 0x000f220008000800 */
[----:B------:R-:W2:Y:S01]  /*1a10*/  LDCU UR26, c[0x0][0x5a0] ;  /* 0x0000b400ff1a77ac */ /* 0x000ea20008000800 */
[----:B------:R-:W2:Y:S01]  /*1a20*/  LDCU.64 UR22, c[0x0][0x590] ;  /* 0x0000b200ff1677ac */ /* 0x000ea20008000a00 */
[----:B------:R-:W2:Y:S01]  /*1a30*/  LDCU.64 UR6, c[0x0][0x5b8] ;  /* 0x0000b700ff0677ac */ /* 0x000ea20008000a00 */
[----:B------:R-:W2:Y:S01]  /*1a40*/  LDCU.64 UR4, c[0x0][0x5d0] ;  /* 0x0000ba00ff0477ac */ /* 0x000ea20008000a00 */
[----:B-1----:R-:W-:Y:S02]  /*1a50*/  UIMAD UR34, UR56, UR34, UR32 ;  /* 0x00000022382272a4 */ /* 0x002fe4000f8e0220 */
[----:B------:R-:W-:-:S02]  /*1a60*/  UIMAD UR33, UR49, UR35, UR33 ;  /* 0x00000023312172a4 */ /* 0x000fc4000f8e0221 */
[----:B------:R-:W-:Y:S02]  /*1a70*/  UIADD3 UR46, UPT, UPT, UR42, 0x20, URZ ;  /* 0x000000202a2e7890 */ /* 0x000fe4000fffe0ff */
[----:B------:R-:W-:Y:S01]  /*1a80*/  UIADD3 UR10, UPT, UPT, UR18, 0x20, URZ ;  /* 0x00000020120a7890 */ /* 0x000fe2000fffe0ff */
[----:B------:R-:W-:Y:S01]  /*1a90*/  UMOV UR15, URZ ;  /* 0x000000ff000f7c82 */ /* 0x000fe20008000000 */
[----:B--234-:R-:W-:-:S10]  /*1aa0*/  UMOV UR11, UR37 ;  /* 0x00000025000b7c82 */ /* 0x01cfd40008000000 */
.L_x_22:
[----:B------:R-:W-:Y:S01]  /*1ab0*/  @!P2 MOV R3, 0x8000 ;  /* 0x000080000003a802 */ /* 0x000fe20000000f00 */
[----:B------:R-:W-:Y:S01]  /*1ac0*/  ULEA UR41, UR11, UR38, 0x3 ;  /* 0x000000260b297291 */ /* 0x000fe2000f8e18ff */
[----:B--2---:R-:W-:Y:S11]  /*1ad0*/  @P0 BRA `(.L_x_18) ;  /* 0x0000000000100947 */ /* 0x004ff60003800000 */
[----:B------:R-:W-:Y:S04]  /*1ae0*/  MOV R0, UR36 ;  /* 0x0000002400007c02 */ /* 0x000fe80008000f00 */
[----:B------:R-:W-:Y:S04]  /*1af0*/  SHF.L.U32 R5, R0, 0x1f, RZ ;  /* 0x0000001f00057819 */ /* 0x000fe800000006ff */
[----:B------:R-:W1:Y:S02]  /*1b00*/  SYNCS.PHASECHK.TRANS64.TRYWAIT P0, [UR41+0x30], R5 ;  /* 0x00003005ff0075a7 */ /* 0x000e640008001129 */
[----:B-1----:R-:W-:Y:S05]  /*1b10*/  @!P0 BRA `(.L_x_19) ;  /* 0x0000006800348947 */ /* 0x002fea0003800000 */
.L_x_18:
[----:B------:R2:W-:Y:S01]  /*1b20*/  @!P2 SYNCS.ARRIVE.TRANS64 RZ, [UR41], R3 ;  /* 0x00000003ffffa9a7 */ /* 0x0005e20008000029 */
[----:B------:R-:W-:Y:S04]  /*1b30*/  BSSY.RECONVERGENT B0, `(.L_x_20) ;  /* 0x0000003000007945 */ /* 0x000fe80003800200 */
[----:B------:R-:W-:Y:S05]  /*1b40*/  @P3 BRA `(.L_x_21) ;  /* 0x0000000000043947 */ /* 0x000fea0003800000 */
[----:B------:R-:W-:Y:S05]  /*1b50*/  BPT.TRAP 0x1 ;  /* 0x000000040000795c */ /* 0x000fea0000300000 */
.L_x_21:
[----:B------:R-:W-:Y:S05]  /*1b60*/  BSYNC.RECONVERGENT B0 ;  /* 0x0000000000007941 */ /* 0x000fea0003800200 */
.L_x_20:
[----:B------:R-:W-:Y:S02]  /*1b70*/  UIADD3 UR8, UPT, UPT, UR11, 0x1, URZ ;  /* 0x000000010b087890 */ /* 0x000fe4000fffe0ff */
[----:B------:R-:W-:Y:S02]  /*1b80*/  USHF.L.U32 UR43, UR15, 0x6, URZ ;  /* 0x000000060f2b7899 */ /* 0x000fe400080006ff */
[----:B------:R-:W-:Y:S02]  /*1b90*/  UISETP.NE.AND UP0, UPT, UR8, 0x6, UPT ;  /* 0x000000060800788c */ /* 0x000fe4000bf05270 */
[----:B------:R-:W-:Y:S02]  /*1ba0*/  UISETP.NE.AND UP2, UPT, UR24, 0x1, UPT ;  /* 0x000000011800788c */ /* 0x000fe4000bf45270 */
[----:B------:R-:W-:Y:S02]  /*1bb0*/  USEL UR9, URZ, 0x1, UP0 ;  /* 0x00000001ff097887 */ /* 0x000fe40008000000 */
[----:B------:R-:W-:Y:S02]  /*1bc0*/  USEL UR37, UR8, URZ, UP0 ;  /* 0x000000ff08257287 */ /* 0x000fe40008000000 */
[----:B------:R-:W-:Y:S02]  /*1bd0*/  ULOP3.LUT UR36, UR36, UR9, URZ, 0x3c, !UPT ;  /* 0x0000000924247292 */ /* 0x000fe4000f8e3cff */
[----:B------:R-:W-:Y:S02]  /*1be0*/  ULEA UR8, UR37, UR38, 0x3 ;  /* 0x0000002625087291 */ /* 0x000fe4000f8e18ff */
[----:B------:R-:W-:Y:S02]  /*1bf0*/  UIADD3 UR28, UP1, UPT, UR52, 0x80, URZ ;  /* 0x00000080341c7890 */ /* 0x000fe4000ff3e0ff */
[----:B------:R-:W-:Y:S01]  /*1c00*/  ULEA UR14, UR11, UR38, 0xe ;  /* 0x000000260b0e7291 */ /* 0x000fe2000f8e70ff */
[----:B-1----:R-:W-:Y:S01]  /*1c10*/  MOV R0, UR36 ;  /* 0x0000002400007c02 */ /* 0x002fe20008000f00 */
[----:B------:R-:W-:Y:S02]  /*1c20*/  UIADD3.X UR29, UPT, UPT, URZ, UR53, URZ, UP1, !UPT ;  /* 0x00000035ff1d7290 */ /* 0x000fe40008ffe4ff */
[----:B------:R-:W-:Y:S01]  /*1c30*/  UIADD3 UR40, UPT, UPT, UR14, 0x6800, URZ ;  /* 0x000068000e287890 */ /* 0x000fe2000fffe0ff */
[----:B--2---:R-:W-:Y:S01]  /*1c40*/  SHF.L.U32 R3, R0, 0x1f, RZ ;  /* 0x0000001f00037819 */ /* 0x004fe200000006ff */
[----:B------:R-:W-:Y:S02]  /*1c50*/  UIADD3 UR44, UPT, UPT, UR14, 0x8800, URZ ;  /* 0x000088000e2c7890 */ /* 0x000fe4000fffe0ff */
[----:B------:R-:W-:Y:S01]  /*1c60*/  UIADD3 UR30, UP0, UPT, UR52, 0x180, URZ ;  /* 0x00000180341e7890 */ /* 0x000fe2000ff1e0ff */
[----:B------:R1:W2:Y:S01]  /*1c70*/  SYNCS.PHASECHK.TRANS64.TRYWAIT P0, [UR8+0x30], R3 ;  /* 0x00003003ff0075a7 */ /* 0x0002a20008001108 */
[----:B------:R-:W-:Y:S02]  /*1c80*/  UIMAD.WIDE.U32 UR8, UR43, UR22, URZ ;  /* 0x000000162b0872a5 */ /* 0x000fe4000f8e00ff */
[----:B------:R-:W-:Y:S02]  /*1c90*/  UPRMT UR32, UR34, 0x40, UR33 ;  /* 0x0000004022207896 */ /* 0x000fe40008000021 */
[----:B------:R-:W-:Y:S02]  /*1ca0*/  UIADD3.X UR31, UPT, UPT, URZ, UR53, URZ, UP0, !UPT ;  /* 0x00000035ff1f7290 */ /* 0x000fe400087fe4ff */
[----:B------:R-:W-:Y:S02]  /*1cb0*/  UIADD3 UR16, UPT, UPT, UR14, 0x1e800, URZ ;  /* 0x0001e8000e107890 */ /* 0x000fe4000fffe0ff */
[----:B------:R-:W-:Y:S02]  /*1cc0*/  UPRMT UR32, UR32, 0x5410, URZ ;  /* 0x0000541020207896 */ /* 0x000fe400080000ff */
[----:B------:R-:W-:Y:S01]  /*1cd0*/  UIADD3 UR15, UPT, UPT, UR15, 0x1, URZ ;  /* 0x000000010f0f7890 */ /* 0x000fe2000fffe0ff */
[----:B------:R-:W-:Y:S01]  /*1ce0*/  UMOV UR50, 0x0 ;  /* 0x0000000000327882 */ /* 0x000fe20000000000 */
[----:B------:R-:W-:Y:S02]  /*1cf0*/  UMOV UR51, 0x10000000 ;  /* 0x1000000000337882 */ /* 0x000fe40000000000 */
[----:B------:R-:W-:Y:S01]  /*1d00*/  UISETP.NE.AND UP0, UPT, UR15, UR48, UPT ;  /* 0x000000300f00728c */ /* 0x000fe2000bf05270 */
[----:B------:R-:W-:Y:S01]  /*1d10*/  UTMALDG.2D [UR40], [UR28], desc[UR50] ;  /* 0x000032281c0075b4 */ /* 0x000fe20008009000 */
[----:B------:R-:W-:Y:S01]  /*1d20*/  UMOV UR45, UR41 ;  /* 0x00000029002d7c82 */ /* 0x000fe20008000000 */
[----:B------:R-:W-:Y:S01]  /*1d30*/  UMOV UR47, UR43 ;  /* 0x0000002b002f7c82 */ /* 0x000fe20008000000 */
[----:B------:R-:W-:Y:S01]  /*1d40*/  UMOV UR17, UR41 ;  /* 0x0000002900117c82 */ /* 0x000fe20008000000 */
[----:B------:R-:W-:Y:S01]  /*1d50*/  UMOV UR8, UR9 ;  /* 0x0000000900087c82 */ /* 0x000fe20008000000 */
[----:B------:R-:W-:Y:S01]  /*1d60*/  UMOV UR9, UR41 ;  /* 0x0000002900097c82 */ /* 0x000fe20008000000 */
[----:B------:R-:W-:Y:S01]  /*1d70*/  USHF.R.U32.HI UR8, URZ, UR23, UR8 ;  /* 0x00000017ff087299 */ /* 0x000fe20008011608 */
[----:B------:R-:W-:Y:S03]  /*1d80*/  UTMALDG.2D [UR44], [UR28], desc[UR50] ;  /* 0x0000322c1c0075b4 */ /* 0x000fe60008009000 */
[----:B------:R-:W-:Y:S02]  /*1d90*/  USEL UR8, UR43, UR8, !UP2 ;  /* 0x000000082b087287 */ /* 0x000fe4000d000000 */
[----:B------:R-:W-:Y:S02]  /*1da0*/  UISETP.NE.AND UP2, UPT, UR25, 0x1, UPT ;  /* 0x000000011900788c */ /* 0x000fe4000bf45270 */
[----:B------:R-:W-:Y:S07]  /*1db0*/  UIMAD.WIDE.U32 UR12, UR8, UR27, URZ ;  /* 0x0000001b080c72a5 */ /* 0x000fee000f8e00ff */
[----:B------:R-:W-:Y:S02]  /*1dc0*/  UMOV UR12, UR13 ;  /* 0x0000000d000c7c82 */ /* 0x000fe40008000000 */
[----:B------:R-:W-:Y:S02]  /*1dd0*/  USHF.R.U32.HI UR21, URZ, UR26, UR12 ;  /* 0x0000001aff157299 */ /* 0x000fe4000801160c */
[----:B------:R-:W-:Y:S02]  /*1de0*/  UIADD3 UR12, UPT, UPT, -UR8, URZ, URZ ;  /* 0x000000ff080c7290 */ /* 0x000fe4000fffe1ff */
[----:B------:R-:W-:Y:S02]  /*1df0*/  USEL UR21, UR8, UR21, !UP2 ;  /* 0x0000001508157287 */ /* 0x000fe4000d000000 */
[----:B------:R-:W-:Y:S02]  /*1e00*/  UIMAD UR12, UR24, UR12, UR43 ;  /* 0x0000000c180c72a4 */ /* 0x000fe4000f8e022b */
[----:B------:R-:W-:Y:S02]  /*1e10*/  UIADD3 UR11, UPT, UPT, -UR21, URZ, URZ ;  /* 0x000000ff150b7290 */ /* 0x000fe4000fffe1ff */
[----:B------:R-:W-:Y:S02]  /*1e20*/  UIMAD UR19, UR12, UR6, UR4 ;  /* 0x000000060c1372a4 */ /* 0x000fe4000f8e0204 */
[----:B------:R-:W-:Y:S01]  /*1e30*/  UIMAD UR8, UR25, UR11, UR8 ;  /* 0x0000000b190872a4 */ /* 0x000fe2000f8e0208 */
[----:B------:R-:W-:Y:S03]  /*1e40*/  UMOV UR13, UR21 ;  /* 0x00000015000d7c82 */ /* 0x000fe60008000000 */
[----:B------:R-:W-:Y:S02]  /*1e50*/  UIMAD UR20, UR8, UR7, UR5 ;  /* 0x00000007081472a4 */ /* 0x000fe4000f8e0205 */
[----:B------:R-:W-:Y:S01]  /*1e60*/  UIADD3 UR8, UPT, UPT, UR14, 0x20800, URZ ;  /* 0x000208000e087890 */ /* 0x000fe2000fffe0ff */
[----:B------:R-:W-:Y:S02]  /*1e70*/  UMOV UR11, UR19 ;  /* 0x00000013000b7c82 */ /* 0x000fe40008000000 */
[----:B------:R-:W-:Y:S02]  /*1e80*/  UMOV UR14, UR48 ;  /* 0x00000030000e7c82 */ /* 0x000fe40008000000 */
[----:B------:R-:W-:Y:S02]  /*1e90*/  UMOV UR12, UR20 ;  /* 0x00000014000c7c82 */ /* 0x000fe40008000000 */
[----:B------:R-:W-:Y:S02]  /*1ea0*/  UTMALDG.4D.IM2COL [UR16], [UR30], UR32 ;  /* 0x000000101e0073b4 */ /* 0x000fe40008058020 */
[----:B------:R3:W-:Y:S02]  /*1eb0*/  UTMALDG.4D.IM2COL [UR8], [UR30], UR32 ;  /* 0x000000081e0073b4 */ /* 0x0007e40008058020 */
[----:B---3--:R-:W-:Y:S01]  /*1ec0*/  UMOV UR11, UR37 ;  /* 0x00000025000b7c82 */ /* 0x008fe20008000000 */
[----:B-1----:R-:W-:Y:S05]  /*1ed0*/  BRA.U UP0, `(.L_x_22) ;  /* 0xfffffff900f47547 */ /* 0x002fea000b83ffff */
.L_x_17:
[----:B------:R-:W-:Y:S01]  /*1ee0*/  ULEA UR4, UR37, UR38, 0x3 ;  /* 0x0000002625047291 */ /* 0x000fe2000f8e18ff */
[----:B------:R-:W-:Y:S01]  /*1ef0*/  MOV R0, UR36 ;  /* 0x0000002400007c02 */ /* 0x000fe20008000f00 */
[----:B------:R-:W-:Y:S01]  /*1f00*/  @!P1 SYNCS.ARRIVE.TRANS64.A1T0 RZ, [UR38+0x98], RZ ;  /* 0x000098ffffff99a7 */ /* 0x000fe20008100026 */
[----:B------:R-:W-:Y:S02]  /*1f10*/  UISETP.GT.AND UP0, UPT, UR61, UR60, UPT ;  /* 0x0000003c3d00728c */ /* 0x000fe4000bf04270 */
[----:B------:R-:W-:-:S04]  /*1f20*/  SHF.L.U32 R0, R0, 0x1f, RZ ;  /* 0x0000001f00007819 */ /* 0x000fc800000006ff */
[----:B--2---:R1:W2:Y:S03]  /*1f30*/  SYNCS.PHASECHK.TRANS64.TRYWAIT P0, [UR4+0x30], R0 ;  /* 0x00003000ff0075a7 */ /* 0x0042a60008001104 */
[----:B------:R-:W-:Y:S05]  /*1f40*/  BRA.U !UP0, `(.L_x_23) ;  /* 0x0000000508487547 */ /* 0x000fea000b800000 */
[----:B------:R-:W3:Y:S01]  /*1f50*/  LDCU.64 UR10, c[0x0][0x5b0] ;  /* 0x0000b600ff0a77ac */ /* 0x000ee20008000a00 */
[----:B------:R-:W3:Y:S01]  /*1f60*/  LDCU.64 UR8, c[0x0][0x5d8] ;  /* 0x0000bb00ff0877ac */ /* 0x000ee20008000a00 */
[----:B------:R-:W4:Y:S01]  /*1f70*/  LDCU UR24, c[0x0][0x598] ;  /* 0x0000b300ff1877ac */ /* 0x000f220008000800 */
[----:B------:R-:W1:Y:S01]  /*1f80*/  LDCU UR15, c[0x0][0x58c] ;  /* 0x0000b180ff0f77ac */ /* 0x000e620008000800 */
[----:B------:R-:W1:Y:S01]  /*1f90*/  LDCU UR26, c[0x0][0x59c] ;  /* 0x0000b380ff1a77ac */ /* 0x000e620008000800 */
[----:B------:R-:W1:Y:S01]  /*1fa0*/  LDCU UR25, c[0x0][0x5a0] ;  /* 0x0000b400ff1977ac */ /* 0x000e620008000800 */
[----:B---3--:R-:W-:Y:S01]  /*1fb0*/  UIMAD UR41, UR56, UR10, UR8 ;  /* 0x0000000a382972a4 */ /* 0x008fe2000f8e0208 */
[----:B------:R-:W3:Y:S01]  /*1fc0*/  LDCU.64 UR22, c[0x0][0x590] ;  /* 0x0000b200ff1677ac */ /* 0x000ee20008000a00 */
[----:B------:R-:W1:Y:S01]  /*1fd0*/  LDCU.64 UR6, c[0x0][0x5b8] ;  /* 0x0000b700ff0677ac */ /* 0x000e620008000a00 */
[----:B------:R-:W1:Y:S01]  /*1fe0*/  LDCU.64 UR4, c[0x0][0x5d0] ;  /* 0x0000ba00ff0477ac */ /* 0x000e620008000a00 */
[----:B------:R-:W-:-:S02]  /*1ff0*/  UIMAD UR40, UR49, UR11, UR9 ;  /* 0x0000000b312872a4 */ /* 0x000fc4000f8e0209 */
[----:B------:R-:W-:Y:S02]  /*2000*/  UIADD3 UR43, UPT, UPT, UR62, UR14, URZ ;  /* 0x0000000e3e2b7290 */ /* 0x000fe4000fffe0ff */
[----:B------:R-:W-:Y:S02]  /*2010*/  UIADD3 UR46, UPT, UPT, UR42, 0x20, URZ ;  /* 0x000000202a2e7890 */ /* 0x000fe4000fffe0ff */
[----:B------:R-:W-:Y:S01]  /*2020*/  UIADD3 UR10, UPT, UPT, UR18, 0x20, URZ ;  /* 0x00000020120a7890 */ /* 0x000fe2000fffe0ff */
[----:B----4-:R-:W-:-:S11]  /*2030*/  UMOV UR8, UR37 ;  /* 0x0000002500087c82 */ /* 0x010fd60008000000 */
.L_x_28:
[----:B------:R-:W-:Y:S01]  /*2040*/  @!P2 MOV R3, 0x8000 ;  /* 0x000080000003a802 */ /* 0x000fe20000000f00 */
[----:B------:R-:W-:Y:S01]  /*2050*/  ULEA UR29, UR8, UR38, 0x3 ;  /* 0x00000026081d7291 */ /* 0x000fe2000f8e18ff */
[----:B-12---:R-:W-:Y:S11]  /*2060*/  @P0 BRA `(.L_x_24) ;  /* 0x0000000000100947 */ /* 0x006ff60003800000 */
[----:B-1----:R-:W-:Y:S04]  /*2070*/  MOV R0, UR36 ;  /* 0x0000002400007c02 */ /* 0x002fe80008000f00 */
[----:B------:R-:W-:Y:S04]  /*2080*/  SHF.L.U32 R5, R0, 0x1f, RZ ;  /* 0x0000001f00057819 */ /* 0x000fe800000006ff */
[----:B------:R-:W1:Y:S02]  /*2090*/  SYNCS.PHASECHK.TRANS64.TRYWAIT P0, [UR29+0x30], R5 ;  /* 0x00003005ff0075a7 */ /* 0x000e64000800111d */
[----:B-1----:R-:W-:Y:S05]  /*20a0*/  @!P0 BRA `(.L_x_25) ;  /* 0x0000006000e88947 */ /* 0x002fea0003800000 */
.L_x_24:
[----:B------:R2:W-:Y:S01]  /*20b0*/  @!P2 SYNCS.ARRIVE.TRANS64 RZ, [UR29], R3 ;  /* 0x00000003ffffa9a7 */ /* 0x0005e2000800001d */
[----:B------:R-:W-:Y:S04]  /*20c0*/  BSSY.RECONVERGENT B0, `(.L_x_26) ;  /* 0x0000003000007945 */ /* 0x000fe80003800200 */
[----:B------:R-:W-:Y:S05]  /*20d0*/  @P3 BRA `(.L_x_27) ;  /* 0x0000000000043947 */ /* 0x000fea0003800000 */
[----:B-1-3--:R-:W-:Y:S05]  /*20e0*/  BPT.TRAP 0x1 ;  /* 0x000000040000795c */ /* 0x00afea0000300000 */
.L_x_27:
[----:B-1-3--:R-:W-:Y:S05]  /*20f0*/  BSYNC.RECONVERGENT B0 ;  /* 0x0000000000007941 */ /* 0x00afea0003800200 */
.L_x_26:
[----:B------:R-:W-:Y:S02]  /*2100*/  UIADD3 UR9, UPT, UPT, UR8, 0x1, URZ ;  /* 0x0000000108097890 */ /* 0x000fe4000fffe0ff */
[----:B------:R-:W-:Y:S02]  /*2110*/  USHF.L.U32 UR31, UR14, 0x6, URZ ;  /* 0x000000060e1f7899 */ /* 0x000fe400080006ff */
[----:B------:R-:W-:Y:S02]  /*2120*/  UISETP.NE.AND UP0, UPT, UR9, 0x6, UPT ;  /* 0x000000060900788c */ /* 0x000fe4000bf05270 */
[----:B------:R-:W-:Y:S02]  /*2130*/  ULEA UR19, UR8, UR38, 0xe ;  /* 0x0000002608137291 */ /* 0x000fe4000f8e70ff */
[----:B------:R-:W-:Y:S02]  /*2140*/  USEL UR11, URZ, 0x1, UP0 ;  /* 0x00000001ff0b7887 */ /* 0x000fe40008000000 */
[----:B------:R-:W-:Y:S02]  /*2150*/  USEL UR37, UR9, URZ, UP0 ;  /* 0x000000ff09257287 */ /* 0x000fe40008000000 */
[----:B------:R-:W-:Y:S02]  /*2160*/  ULOP3.LUT UR36, UR36, UR11, URZ, 0x3c, !UPT ;  /* 0x0000000b24247292 */ /* 0x000fe4000f8e3cff */
[----:B------:R-:W-:Y:S02]  /*2170*/  ULEA UR9, UR37, UR38, 0x3 ;  /* 0x0000002625097291 */ /* 0x000fe4000f8e18ff */
[----:B------:R-:W-:Y:S02]  /*2180*/  UISETP.NE.AND UP2, UPT, UR15, 0x1, UPT ;  /* 0x000000010f00788c */ /* 0x000fe4000bf45270 */
[----:B------:R-:W-:Y:S01]  /*2190*/  UIADD3 UR32, UP1, UPT, UR52, 0x80, URZ ;  /* 0x0000008034207890 */ /* 0x000fe2000ff3e0ff */
[----:B------:R-:W-:Y:S01]  /*21a0*/  MOV R0, UR36 ;  /* 0x0000002400007c02 */ /* 0x000fe20008000f00 */
[----:B------:R-:W-:Y:S02]  /*21b0*/  UISETP.NE.AND UP3, UPT, UR24, 0x1, UPT ;  /* 0x000000011800788c */ /* 0x000fe4000bf65270 */
[----:B------:R-:W-:Y:S01]  /*21c0*/  UIADD3.X UR33, UPT, UPT, URZ, UR53, URZ, UP1, !UPT ;  /* 0x00000035ff217290 */ /* 0x000fe20008ffe4ff */
[----:B--2---:R-:W-:Y:S01]  /*21d0*/  SHF.L.U32 R3, R0, 0x1f, RZ ;  /* 0x0000001f00037819 */ /* 0x004fe200000006ff */
[----:B------:R-:W-:Y:S02]  /*21e0*/  UIADD3 UR28, UPT, UPT, UR19, 0x6800, URZ ;  /* 0x00006800131c7890 */ /* 0x000fe4000fffe0ff */
[----:B------:R-:W-:Y:S01]  /*21f0*/  UIADD3 UR44, UPT, UPT, UR19, 0x8800, URZ ;  /* 0x00008800132c7890 */ /* 0x000fe2000fffe0ff */
[----:B------:R4:W1:Y:S01]  /*2200*/  SYNCS.PHASECHK.TRANS64.TRYWAIT P0, [UR9+0x30], R3 ;  /* 0x00003003ff0075a7 */ /* 0x0008620008001109 */
[----:B------:R-:W-:Y:S02]  /*2210*/  UIMAD.WIDE.U32 UR8, UR31, UR22, URZ ;  /* 0x000000161f0872a5 */ /* 0x000fe4000f8e00ff */
[----:B------:R-:W-:Y:S02]  /*2220*/  UIADD3 UR34, UP0, UPT, UR52, 0x180, URZ ;  /* 0x0000018034227890 */ /* 0x000fe4000ff1e0ff */
[----:B------:R-:W-:Y:S02]  /*2230*/  UPRMT UR27, UR41, 0x40, UR40 ;  /* 0x00000040291b7896 */ /* 0x000fe40008000028 */
[----:B------:R-:W-:Y:S02]  /*2240*/  UIADD3 UR16, UPT, UPT, UR19, 0x1e800, URZ ;  /* 0x0001e80013107890 */ /* 0x000fe4000fffe0ff */
[----:B------:R-:W-:Y:S02]  /*2250*/  UIADD3.X UR35, UPT, UPT, URZ, UR53, URZ, UP0, !UPT ;  /* 0x00000035ff237290 */ /* 0x000fe400087fe4ff */
[----:B------:R-:W-:Y:S02]  /*2260*/  UPRMT UR27, UR27, 0x5410, URZ ;  /* 0x000054101b1b7896 */ /* 0x000fe400080000ff */
[----:B------:R-:W-:Y:S01]  /*2270*/  UIADD3 UR14, UPT, UPT, UR14, 0x1, URZ ;  /* 0x000000010e0e7890 */ /* 0x000fe2000fffe0ff */
[----:B------:R-:W-:Y:S01]  /*2280*/  UMOV UR50, 0x0 ;  /* 0x0000000000327882 */ /* 0x000fe20000000000 */
[----:B------:R-:W-:Y:S02]  /*2290*/  UMOV UR51, 0x10000000 ;  /* 0x1000000000337882 */ /* 0x000fe40000000000 */
[----:B------:R-:W-:Y:S01]  /*22a0*/  UISETP.NE.AND UP0, UPT, UR14, UR43, UPT ;  /* 0x0000002b0e00728c */ /* 0x000fe2000bf05270 */
[----:B------:R-:W-:Y:S01]  /*22b0*/  UMOV UR30, UR42 ;  /* 0x0000002a001e7c82 */ /* 0x000fe20008000000 */
[----:B------:R-:W-:Y:S01]  /*22c0*/  UMOV UR45, UR29 ;  /* 0x0000001d002d7c82 */ /* 0x000fe20008000000 */
[----:B------:R-:W-:Y:S01]  /*22d0*/  UTMALDG.2D [UR28], [UR32], desc[UR50] ;  /* 0x0000321c200075b4 */ /* 0x000fe20008009000 */
[----:B------:R-:W-:Y:S01]  /*22e0*/  UMOV UR47, UR31 ;  /* 0x0000001f002f7c82 */ /* 0x000fe20008000000 */
[----:B------:R-:W-:Y:S01]  /*22f0*/  UMOV UR17, UR29 ;  /* 0x0000001d00117c82 */ /* 0x000fe20008000000 */
[----:B------:R-:W-:Y:S01]  /*2300*/  UMOV UR8, UR9 ;  /* 0x0000000900087c82 */ /* 0x000fe20008000000 */
[----:B------:R-:W-:Y:S01]  /*2310*/  UMOV UR9, UR29 ;  /* 0x0000001d00097c82 */ /* 0x000fe20008000000 */
[----:B------:R-:W-:Y:S01]  /*2320*/  USHF.R.U32.HI UR11, URZ, UR23, UR8 ;  /* 0x00000017ff0b7299 */ /* 0x000fe20008011608 */
[----:B------:R-:W-:Y:S03]  /*2330*/  UTMALDG.2D [UR44], [UR32], desc[UR50] ;  /* 0x0000322c200075b4 */ /* 0x000fe60008009000 */
[----:B------:R-:W-:Y:S04]  /*2340*/  USEL UR11, UR31, UR11, !UP2 ;  /* 0x0000000b1f0b7287 */ /* 0x000fe8000d000000 */
[----:B------:R-:W-:Y:S07]  /*2350*/  UIMAD.WIDE.U32 UR12, UR11, UR26, URZ ;  /* 0x0000001a0b0c72a5 */ /* 0x000fee000f8e00ff */
[----:B------:R-:W-:Y:S01]  /*2360*/  UMOV UR8, UR13 ;  /* 0x0000000d00087c82 */ /* 0x000fe20008000000 */
[----:B------:R-:W-:Y:S02]  /*2370*/  UIADD3 UR13, UPT, UPT, -UR11, URZ, URZ ;  /* 0x000000ff0b0d7290 */ /* 0x000fe4000fffe1ff */
[----:B------:R-:W-:Y:S02]  /*2380*/  USHF.R.U32.HI UR12, URZ, UR25, UR8 ;  /* 0x00000019ff0c7299 */ /* 0x000fe40008011608 */
[----:B------:R-:W-:Y:S02]  /*2390*/  UIMAD UR13, UR15, UR13, UR31 ;  /* 0x0000000d0f0d72a4 */ /* 0x000fe4000f8e021f */
[----:B------:R-:W-:Y:S02]  /*23a0*/  USEL UR21, UR11, UR12, !UP3 ;  /* 0x0000000c0b157287 */ /* 0x000fe4000d800000 */
[----:B------:R-:W-:Y:S02]  /*23b0*/  UIADD3 UR8, UPT, UPT, UR19, 0x20800, URZ ;  /* 0x0002080013087890 */ /* 0x000fe4000fffe0ff */
[----:B------:R-:W-:Y:S02]  /*23c0*/  UIADD3 UR12, UPT, UPT, -UR21, URZ, URZ ;  /* 0x000000ff150c7290 */ /* 0x000fe4000fffe1ff */
[----:B------:R-:W-:Y:S02]  /*23d0*/  UIMAD UR19, UR13, UR6, UR4 ;  /* 0x000000060d1372a4 */ /* 0x000fe4000f8e0204 */
[----:B------:R-:W-:Y:S01]  /*23e0*/  UIMAD UR11, UR24, UR12, UR11 ;  /* 0x0000000c180b72a4 */ /* 0x000fe2000f8e020b */
[----:B------:R-:W-:Y:S03]  /*23f0*/  UMOV UR13, UR21 ;  /* 0x00000015000d7c82 */ /* 0x000fe60008000000 */
[----:B------:R-:W-:Y:S03]  /*2400*/  UIMAD UR20, UR11, UR7, UR5 ;  /* 0x000000070b1472a4 */ /* 0x000fe6000f8e0205 */
[----:B------:R-:W-:Y:S04]  /*2410*/  UMOV UR11, UR19 ;  /* 0x00000013000b7c82 */ /* 0x000fe80008000000 */
[----:B------:R-:W-:Y:S02]  /*2420*/  UMOV UR12, UR20 ;  /* 0x00000014000c7c82 */ /* 0x000fe40008000000 */
[----:B------:R-:W-:Y:S01]  /*2430*/  UTMALDG.4D.IM2COL [UR16], [UR34], UR27 ;  /* 0x00000010220073b4 */ /* 0x000fe2000805801b */
[----:B------:R2:W-:Y:S02]  /*2440*/  UTMALDG.4D.IM2COL [UR8], [UR34], UR27 ;  /* 0x00000008220073b4 */ /* 0x0005e4000805801b */
[----:B--2---:R-:W-:Y:S01]  /*2450*/  UMOV UR8, UR37 ;  /* 0x0000002500087c82 */ /* 0x004fe20008000000 */
[----:B----4-:R-:W-:Y:S05]  /*2460*/  BRA.U UP0, `(.L_x_28) ;  /* 0xfffffff900f47547 */ /* 0x010fea000b83ffff */
.L_x_23:
[----:B------:R-:W-:Y:S01]  /*2470*/  SHF.L.U32 R3, R2, 0x1f, RZ ;  /* 0x0000001f02037819 */ /* 0x000fe200000006ff */
[----:B------:R-:W-:-:S03]  /*2480*/  NOP ;  /* 0x0000000000007918 */ /* 0x000fc60000000000 */
[----:B-12---:R-:W1:Y:S02]  /*2490*/  SYNCS.PHASECHK.TRANS64.TRYWAIT P0, [UR38+0xa0], R3 ;  /* 0x0000a003ff0075a7 */ /* 0x006e640008001126 */
[----:B-1----:R-:W-:Y:S05]  /*24a0*/  @!P0 BRA `(.L_x_29) ;  /* 0x0000006000008947 */ /* 0x002fea0003800000 */
.L_x_112:
[----:B------:R-:W2:Y:S01]  /*24b0*/  LDS.128 R4, [UR38+0xe0] ;  /* 0x0000e026ff047984 */ /* 0x000ea20008000c00 */
[----:B------:R-:W-:Y:S02]  /*24c0*/  UIADD3 UR4, UPT, UPT, UR38, 0xa8, URZ ;  /* 0x000000a826047890 */ /* 0x000fe4000fffe0ff */
[----:B------:R-:W-:Y:S01]  /*24d0*/  UISETP.GE.AND UP0, UPT, UR39, 0x1, UPT ;  /* 0x000000012700788c */ /* 0x000fe2000bf06270 */
[----:B------:R-:W-:Y:S01]  /*24e0*/  @!PT LDS RZ, [RZ] ;  /* 0x00000000fffff984 */ /* 0x000fe20000000800 */
[----:B------:R-:W-:Y:S01]  /*24f0*/  @!PT LDS RZ, [RZ] ;  /* 0x00000000fffff984 */ /* 0x000fe20000000800 */
[----:B------:R-:W-:Y:S01]  /*2500*/  @!PT LDS RZ, [RZ] ;  /* 0x00000000fffff984 */ /* 0x000fe20000000800 */
[----:B------:R-:W-:Y:S01]  /*2510*/  @!PT LDS RZ, [RZ] ;  /* 0x00000000fffff984 */ /* 0x000fe20000000800 */
[----:B------:R3:W-:Y:S06]  /*2520*/  MEMBAR.ALL.CTA ;  /* 0x0000000000007992 */ /* 0x0007ec0000008000 */
[----:B---3--:R-:W3:Y:S01]  /*2530*/  FENCE.VIEW.ASYNC.S ;  /* 0x00000000000073c6 */ /* 0x008ee20000000000 */
[----:B------:R-:W-:-:S09]  /*2540*/  UPRMT UR4, URZ, 0x654, UR4 ;  /* 0x00000654ff047896 */ /* 0x000fd20008000004 */
[----:B---3--:R-:W-:Y:S01]  /*2550*/  SYNCS.ARRIVE.TRANS64.RED.A1T0 RZ, [UR4], RZ ;  /* 0x000000ffffff79a7 */ /* 0x008fe20008100404 */
[----:B--2---:R-:W-:-:S13]  /*2560*/  LOP3.LUT P0, RZ, R6, 0x1, RZ, 0xc0, !PT ;  /* 0x0000000106ff7812 */ /* 0x004fda000780c0ff */
[----:B------:R-:W-:Y:S01]  /*2570*/  VOTEU.ANY UP1, P0 ;  /* 0x0000000000ff7886 */ /* 0x000fe20000020100 */
[----:B------:R-:W-:-:S13]  /*2580*/  PLOP3.LUT P0, PT, PT, PT, UP1, 0x80, 0x8 ;  /* 0x000000000008781c */ /* 0x000fda0003f0f018 */
[----:B-1----:R-:W-:Y:S02]  /*2590*/  @P0 MOV R0, R4 ;  /* 0x0000000400000202 */ /* 0x002fe40000000f00 */
[----:B------:R-:W-:Y:S02]  /*25a0*/  @P0 LOP3.LUT R4, R5, 0xffff, RZ, 0xc0, !PT ;  /* 0x0000ffff05040812 */ /* 0x000fe400078ec0ff */
[----:B------:R-:W-:Y:S02]  /*25b0*/  @P0 R2UR UR6, R0 ;  /* 0x00000000000602ca */ /* 0x000fe400000e0000 */
[----:B------:R-:W-:-:S11]  /*25c0*/  @P0 R2UR UR5, R4 ;  /* 0x00000000040502ca */ /* 0x000fd600000e0000 */
[----:B------:R-:W-:Y:S02]  /*25d0*/  @UP1 UMOV UR55, UR6 ;  /* 0x0000000600371c82 */ /* 0x000fe40008000000 */
[----:B------:R-:W-:Y:S01]  /*25e0*/  @UP1 UMOV UR54, UR5 ;  /* 0x0000000500361c82 */ /* 0x000fe20008000000 */
[----:B------:R-:W-:Y:S05]  /*25f0*/  BRA.U !UP0, `(.L_x_30) ;  /* 0x0000000108d47547 */ /* 0x000fea000b800000 */
[----:B------:R-:W1:Y:S01]  /*2600*/  LDCU.128 UR16, c[0x0][0xb10] ;  /* 0x00016200ff1077ac */ /* 0x000e620008000c00 */
[----:B------:R-:W2:Y:S01]  /*2610*/  LDCU UR20, c[0x0][0xb20] ;  /* 0x00016400ff1477ac */ /* 0x000ea20008000800 */
[----:B------:R-:W3:Y:S01]  /*2620*/  LDCU UR13, c[0x0][0xb0c] ;  /* 0x00016180ff0d77ac */ /* 0x000ee20008000800 */
[----:B------:R-:W4:Y:S01]  /*2630*/  LDCU.64 UR14, c[0x0][0xb28] ;  /* 0x00016500ff0e77ac */ /* 0x000f220008000a00 */
[----:B------:R-:W-:Y:S02]  /*2640*/  UISETP.NE.AND UP3, UPT, UR39, 0x1, UPT ;  /* 0x000000012700788c */ /* 0x000fe4000bf65270 */
[----:B-1----:R-:W-:Y:S02]  /*2650*/  UIMAD.WIDE.U32 UR4, UR58, UR19, URZ ;  /* 0x000000133a0472a5 */ /* 0x002fe4000f8e00ff */
[----:B------:R-:W-:Y:S02]  /*2660*/  UIMAD.WIDE.U32 UR6, UR59, UR16, URZ ;  /* 0x000000103b0672a5 */ /* 0x000fe4000f8e00ff */
[----:B------:R-:W-:-:S02]  /*2670*/  UISETP.NE.AND UP0, UPT, UR18, 0x1, UPT ;  /* 0x000000011200788c */ /* 0x000fc4000bf05270 */
[----:B------:R-:W-:Y:S01]  /*2680*/  UIMAD.WIDE.U32 UR10, UR54, UR19, URZ ;  /* 0x00000013360a72a5 */ /* 0x000fe2000f8e00ff */
[----:B------:R-:W-:Y:S01]  /*2690*/  UMOV UR4, UR5 ;  /* 0x0000000500047c82 */ /* 0x000fe20008000000 */
[----:B---3--:R-:W-:Y:S02]  /*26a0*/  UISETP.NE.AND UP2, UPT, UR13, 0x1, UPT ;  /* 0x000000010d00788c */ /* 0x008fe4000bf45270 */
[----:B--2---:R-:W-:Y:S02]  /*26b0*/  USHF.R.U32.HI UR5, URZ, UR20, UR4 ;  /* 0x00000014ff057299 */ /* 0x004fe40008011604 */
[----:B------:R-:W-:Y:S01]  /*26c0*/  UIMAD.WIDE.U32 UR8, UR55, UR16, URZ ;  /* 0x00000010370872a5 */ /* 0x000fe2000f8e00ff */
[----:B------:R-:W-:Y:S01]  /*26d0*/  UMOV UR4, UR7 ;  /* 0x0000000700047c82 */ /* 0x000fe20008000000 */
[----:B------:R-:W-:Y:S02]  /*26e0*/  USEL UR5, UR58, UR5, !UP0 ;  /* 0x000000053a057287 */ /* 0x000fe4000c000000 */
[----:B------:R-:W-:-:S02]  /*26f0*/  USHF.R.U32.HI UR4, URZ, UR17, UR4 ;  /* 0x00000011ff047299 */ /* 0x000fc40008011604 */
[----:B----4-:R-:W-:Y:S02]  /*2700*/  UIMAD.WIDE.U32 UR6, UR5, UR14, URZ ;  /* 0x0000000e050672a5 */ /* 0x010fe4000f8e00ff */
[----:B------:R-:W-:Y:S01]  /*2710*/  USEL UR12, UR59, UR4, !UP2 ;  /* 0x000000043b0c7287 */ /* 0x000fe2000d000000 */
[----:B------:R-:W-:Y:S02]  /*2720*/  UMOV UR8, UR9 ;  /* 0x0000000900087c82 */ /* 0x000fe40008000000 */
[----:B------:R-:W-:Y:S01]  /*2730*/  UMOV UR4, UR11 ;  /* 0x0000000b00047c82 */ /* 0x000fe20008000000 */
[----:B------:R-:W-:Y:S01]  /*2740*/  UIMAD.WIDE.U32 UR10, UR12, UR14, URZ ;  /* 0x0000000e0c0a72a5 */ /* 0x000fe2000f8e00ff */
[----:B------:R-:W-:Y:S01]  /*2750*/  UMOV UR6, UR7 ;  /* 0x0000000700067c82 */ /* 0x000fe20008000000 */
[----:B------:R-:W-:Y:S02]  /*2760*/  USHF.R.U32.HI UR4, URZ, UR20, UR4 ;  /* 0x00000014ff047299 */ /* 0x000fe40008011604 */
[----:B------:R-:W-:-:S02]  /*2770*/  @UP3 USHF.R.U32.HI UR5, URZ, UR15, UR6 ;  /* 0x0000000fff053299 */ /* 0x000fc40008011606 */
[----:B------:R-:W-:Y:S01]  /*2780*/  USHF.R.U32.HI UR17, URZ, UR17, UR8 ;  /* 0x00000011ff117299 */ /* 0x000fe20008011608 */
[----:B------:R-:W-:Y:S01]  /*2790*/  UMOV UR6, UR11 ;  /* 0x0000000b00067c82 */ /* 0x000fe20008000000 */
[----:B------:R-:W-:Y:S02]  /*27a0*/  USEL UR4, UR54, UR4, !UP0 ;  /* 0x0000000436047287 */ /* 0x000fe4000c000000 */
[----:B------:R-:W-:Y:S02]  /*27b0*/  @UP3 USHF.R.U32.HI UR12, URZ, UR15, UR6 ;  /* 0x0000000fff0c3299 */ /* 0x000fe40008011606 */
[----:B------:R-:W-:Y:S02]  /*27c0*/  UIMAD UR6, UR39, UR5, URZ ;  /* 0x00000005270672a4 */ /* 0x000fe4000f8e02ff */
[----:B------:R-:W-:Y:S02]  /*27d0*/  USEL UR5, UR55, UR17, !UP2 ;  /* 0x0000001137057287 */ /* 0x000fe4000d000000 */
[----:B------:R-:W-:-:S02]  /*27e0*/  UIMAD UR8, UR39, UR12, URZ ;  /* 0x0000000c270872a4 */ /* 0x000fc4000f8e02ff */
[----:B------:R-:W-:Y:S02]  /*27f0*/  UISETP.GE.AND UP0, UPT, UR4, UR6, UPT ;  /* 0x000000060400728c */ /* 0x000fe4000bf06270 */
[----:B------:R-:W-:Y:S02]  /*2800*/  UIMAD.WIDE.U32 UR6, UR4, UR14, URZ ;  /* 0x0000000e040672a5 */ /* 0x000fe4000f8e00ff */
[----:B------:R-:W-:Y:S02]  /*2810*/  UISETP.GE.OR UP0, UPT, UR5, UR8, UP0 ;  /* 0x000000080500728c */ /* 0x000fe40008706670 */
[----:B------:R-:W-:Y:S02]  /*2820*/  UIMAD.WIDE.U32 UR8, UR5, UR14, URZ ;  /* 0x0000000e050872a5 */ /* 0x000fe4000f8e00ff */
[----:B------:R-:W-:Y:S01]  /*2830*/  UIADD3 UR10, UPT, UPT, -UR4, URZ, URZ ;  /* 0x000000ff040a7290 */ /* 0x000fe2000fffe1ff */
[----:B------:R-:W-:Y:S02]  /*2840*/  UMOV UR6, UR7 ;  /* 0x0000000700067c82 */ /* 0x000fe40008000000 */
[----:B------:R-:W-:-:S02]  /*2850*/  USHF.R.U32.HI UR6, URZ, UR15, UR6 ;  /* 0x0000000fff067299 */ /* 0x000fc40008011606 */
[----:B------:R-:W-:Y:S02]  /*2860*/  UIMAD UR10, UR18, UR10, UR54 ;  /* 0x0000000a120a72a4 */ /* 0x000fe4000f8e0236 */
[----:B------:R-:W-:Y:S01]  /*2870*/  USEL UR6, UR4, UR6, !UP3 ;  /* 0x0000000604067287 */ /* 0x000fe2000d800000 */
[----:B------:R-:W-:Y:S01]  /*2880*/  @!UP0 UMOV UR7, UR9 ;  /* 0x0000000900078c82 */ /* 0x000fe20008000000 */
[----:B------:R-:W-:Y:S02]  /*2890*/  UIADD3 UR9, UPT, UPT, -UR5, URZ, URZ ;  /* 0x000000ff05097290 */ /* 0x000fe4000fffe1ff */
[----:B------:R-:W-:Y:S02]  /*28a0*/  @!UP0 USHF.R.U32.HI UR7, URZ, UR15, UR7 ;  /* 0x0000000fff078299 */ /* 0x000fe40008011607 */
[----:B------:R-:W-:Y:S02]  /*28b0*/  UIADD3 UR8, UPT, UPT, -UR6, URZ, URZ ;  /* 0x000000ff06087290 */ /* 0x000fe4000fffe1ff */
[----:B------:R-:W-:-:S02]  /*28c0*/  @!UP0 USEL UR7, UR5, UR7, !UP3 ;  /* 0x0000000705078287 */ /* 0x000fc4000d800000 */
[----:B------:R-:W-:Y:S02]  /*28d0*/  UIMAD UR8, UR39, UR8, UR4 ;  /* 0x00000008270872a4 */ /* 0x000fe4000f8e0204 */
[----:B------:R-:W-:Y:S02]  /*28e0*/  @!UP0 UIADD3 UR6, UPT, UPT, UR6, -UR7, URZ ;  /* 0x8000000706068290 */ /* 0x000fe4000fffe0ff */
[----:B------:R-:W-:Y:S02]  /*28f0*/  @!UP0 UIMAD UR7, UR8, UR12, UR7 ;  /* 0x0000000c080782a4 */ /* 0x000fe4000f8e0207 */
[----:B------:R-:W-:Y:S02]  /*2900*/  @!UP0 UIMAD UR4, UR39, UR6, UR5 ;  /* 0x00000006270482a4 */ /* 0x000fe4000f8e0205 */
[----:B------:R-:W-:Y:S02]  /*2910*/  UIMAD UR6, UR13, UR9, UR55 ;  /* 0x000000090d0672a4 */ /* 0x000fe4000f8e0237 */
[----:B------:R-:W-:Y:S01]  /*2920*/  UIMAD UR54, UR4, UR18, UR10 ;  /* 0x00000012043672a4 */ /* 0x000fe2000f8e020a */
[----:B------:R-:W-:-:S02]  /*2930*/  @!UP0 UMOV UR5, UR7 ;  /* 0x0000000700058c82 */ /* 0x000fc40008000000 */
[----:B------:R-:W-:-:S12]  /*2940*/  UIMAD UR55, UR5, UR13, UR6 ;  /* 0x0000000d053772a4 */ /* 0x000fd8000f8e0206 */
.L_x_30:
        /* <DEDUP_REMOVED lines=20> */
.L_x_31:
[----:B------:R-:W-:Y:S02]  /*2a90*/  R2UR UR5, R57 ;  /* 0x00000000390572ca */ /* 0x000fe400000e0000 */
[----:B------:R-:W-:Y:S02]  /*2aa0*/  R2UR UR4, R56 ;  /* 0x00000000380472ca */ /* 0x000fe400000e0000 */
[----:B------:R-:W-:Y:S02]  /*2ab0*/  PLOP3.LUT P1, PT, PT, PT, PT, 0x80, 0x8 ;  /* 0x000000000008781c */ /* 0x000fe40003f2f070 */
[----:B------:R-:W-:-:S07]  /*2ac0*/  LOP3.LUT R2, R2, 0x1, RZ, 0x3c, !PT ;  /* 0x0000000102027812 */ /* 0x000fce00078e3cff */
[----:B------:R-:W-:Y:S02]  /*2ad0*/  UIADD3 UR28, UPT, UPT, UR55, UR5, URZ ;  /* 0x00000005371c7290 */ /* 0x000fe4000fffe0ff */
[----:B------:R-:W-:Y:S01]  /*2ae0*/  UIADD3 UR23, UPT, UPT, UR54, UR4, URZ ;  /* 0x0000000436177290 */ /* 0x000fe2000fffe0ff */
[----:B------:R-:W-:Y:S11]  /*2af0*/  BRA.U UP1, `(.L_x_32) ;  /* 0xffffffe9016c7547 */ /* 0x000ff6000b83ffff */
[----:B------:R-:W-:Y:S01]  /*2b00*/  UIADD3 UR38, UPT, UPT, UR38, 0x30, URZ ;  /* 0x0000003026267890 */ /* 0x000fe2000fffe0ff */
[----:B------:R-:W-:-:S03]  /*2b10*/  MOV R3, UR36 ;  /* 0x0000002400037c02 */ /* 0x000fc60008000f00 */
[----:B------:R-:W-:Y:S01]  /*2b20*/  ULEA UR4, UR37, UR38, 0x3 ;  /* 0x0000002625047291 */ /* 0x000fe2000f8e18ff */
[----:B------:R-:W-:-:S08]  /*2b30*/  SHF.L.U32 R3, R3, 0x1f, RZ ;  /* 0x0000001f03037819 */ /* 0x000fd000000006ff */
[----:B------:R-:W1:Y:S02]  /*2b40*/  SYNCS.PHASECHK.TRANS64.TRYWAIT P0, [UR4], R3 ;  /* 0x00000003ff0075a7 */ /* 0x000e640008001104 */
[----:B-1----:R-:W-:Y:S05]  /*2b50*/  @!P0 BRA `(.L_x_33) ;  /* 0x00000058006c8947 */ /* 0x002fea0003800000 */
.L_x_114:
[----:B------:R-:W-:-:S04]  /*2b60*/  UIADD3 UR4, UPT, UPT, UR37, 0x1, URZ ;  /* 0x0000000125047890 */ /* 0x000fc8000fffe0ff */
[----:B------:R-:W-:-:S04]  /*2b70*/  UISETP.NE.AND UP0, UPT, UR4, 0x6, UPT ;  /* 0x000000060400788c */ /* 0x000fc8000bf05270 */
[----:B------:R-:W-:Y:S02]  /*2b80*/  USEL UR5, URZ, 0x1, UP0 ;  /* 0x00000001ff057887 */ /* 0x000fe40008000000 */
[----:B------:R-:W-:Y:S02]  /*2b90*/  USEL UR4, UR4, URZ, UP0 ;  /* 0x000000ff04047287 */ /* 0x000fe40008000000 */
[----:B------:R-:W-:Y:S02]  /*2ba0*/  ULOP3.LUT UR6, UR36, UR5, URZ, 0x3c, !UPT ;  /* 0x0000000524067292 */ /* 0x000fe4000f8e3cff */
[----:B------:R-:W-:-:S04]  /*2bb0*/  ULEA UR5, UR4, UR38, 0x3 ;  /* 0x0000002604057291 */ /* 0x000fc8000f8e18ff */
[----:B-1----:R-:W-:-:S04]  /*2bc0*/  MOV R3, UR6 ;  /* 0x0000000600037c02 */ /* 0x002fc80008000f00 */
[----:B------:R-:W-:-:S04]  /*2bd0*/  SHF.L.U32 R3, R3, 0x1f, RZ ;  /* 0x0000001f03037819 */ /* 0x000fc800000006ff */
[----:B------:R-:W1:Y:S02]  /*2be0*/  SYNCS.PHASECHK.TRANS64.TRYWAIT P0, [UR5], R3 ;  /* 0x00000003ff0075a7 */ /* 0x000e640008001105 */
[----:B-1----:R-:W-:Y:S05]  /*2bf0*/  @!P0 BRA `(.L_x_34) ;  /* 0x00000058005c8947 */ /* 0x002fea0003800000 */
.L_x_116:
        /* <DEDUP_REMOVED lines=10> */
.L_x_118:
        /* <DEDUP_REMOVED lines=10> */
.L_x_120:
        /* <DEDUP_REMOVED lines=10> */
.L_x_122:
[----:B------:R-:W-:-:S04]  /*2de0*/  UIADD3 UR4, UPT, UPT, UR4, 0x1, URZ ;  /* 0x0000000104047890 */ /* 0x000fc8000fffe0ff */
[----:B------:R-:W-:-:S04]  /*2df0*/  UISETP.NE.AND UP0, UPT, UR4, 0x6, UPT ;  /* 0x000000060400788c */ /* 0x000fc8000bf05270 */
[----:B------:R-:W-:Y:S02]  /*2e00*/  USEL UR5, URZ, 0x1, UP0 ;  /* 0x00000001ff057887 */ /* 0x000fe40008000000 */
[----:B------:R-:W-:Y:S02]  /*2e10*/  USEL UR4, UR4, URZ, UP0 ;  /* 0x000000ff04047287 */ /* 0x000fe40008000000 */
[----:B------:R-:W-:Y:S02]  /*2e20*/  ULOP3.LUT UR5, UR6, UR5, URZ, 0x3c, !UPT ;  /* 0x0000000506057292 */ /* 0x000fe4000f8e3cff */
[----:B------:R-:W-:-:S04]  /*2e30*/  ULEA UR4, UR4, UR38, 0x3 ;  /* 0x0000002604047291 */ /* 0x000fc8000f8e18ff */
[----:B------:R-:W-:Y:S02]  /*2e40*/  IMAD.U32 R2, RZ, RZ, UR5 ;  /* 0x00000005ff027e24 */ /* 0x000fe4000f8e00ff */
[----:B-1----:R-:W-:-:S03]  /*2e50*/  MOV R0, UR4 ;  /* 0x0000000400007c02 */ /* 0x002fc60008000f00 */
[----:B------:R-:W-:-:S07]  /*2e60*/  SHF.L.U32 R3, R2, 0x1f, RZ ;  /* 0x0000001f02037819 */ /* 0x000fce00000006ff */
.L_x_38:
[----:B-1----:R1:W2:Y:S02]  /*2e70*/  SYNCS.PHASECHK.TRANS64.TRYWAIT P0, [R0+URZ], R3 ;  /* 0x00000003000075a7 */ /* 0x0022a400080011ff */
[----:B--2---:R-:W-:Y:S05]  /*2e80*/  @!P0 NANOSLEEP.SYNCS 0x989680 ;  /* 0x009896800000895d */ /* 0x004fea0003900000 */
[----:B------:R-:W2:Y:S02]  /*2e90*/  @!P0 SYNCS.PHASECHK.TRANS64 P0, [R0+URZ], R3 ;  /* 0x00000003000085a7 */ /* 0x000ea400080010ff */
[----:B--2---:R-:W-:Y:S05]  /*2ea0*/  @P0 EXIT ;  /* 0x000000000000094d */ /* 0x004fea0003800000 */
[----:B------:R-:W-:Y:S05]  /*2eb0*/  BRA `(.L_x_38) ;  /* 0xfffffffc00ec7947 */ /* 0x000fea000383ffff */
.L_x_16:
[----:B------:R-:W2:Y:S02]  /*2ec0*/  S2UR UR4, SR_CgaCtaId ;  /* 0x00000000000479c3 */ /* 0x000ea40000008800 */
[----:B--2---:R-:W-:-:S04]  /*2ed0*/  UISETP.NE.AND UP0, UPT, UR4, URZ, UPT ;  /* 0x000000ff0400728c */ /* 0x004fc8000bf05270 */
[----:B------:R-:W-:-:S09]  /*2ee0*/  UISETP.NE.OR UP0, UPT, UR15, 0x1, UP0 ;  /* 0x000000010f00788c */ /* 0x000fd20008705670 */
[----:B------:R-:W-:Y:S05]  /*2ef0*/  BRA.U UP0, `(.L_x_39) ;  /* 0x0000000100b47547 */ /* 0x000fea000b800000 */
[----:B------:R-:W2:Y:S01]  /*2f00*/  S2UR UR5, SR_CgaCtaId ;  /* 0x00000000000579c3 */ /* 0x000ea20000008800 */
[----:B------:R-:W-:Y:S01]  /*2f10*/  UMOV UR4, 0x400 ;  /* 0x0000040000047882 */ /* 0x000fe20000000000 */
[----:B------:R-:W-:Y:S01]  /*2f20*/  HFMA2 R3, -RZ, RZ, 0, 5.9604644775390625e-08 ;  /* 0x00000001ff037431 */ /* 0x000fe200000001ff */
[----:B------:R-:W-:Y:S01]  /*2f30*/  ISETP.NE.AND P0, PT, R0, RZ, PT ;  /* 0x000000ff0000720c */ /* 0x000fe20003f05270 */
[----:B------:R-:W-:Y:S01]  /*2f40*/  IMAD.MOV.U32 R8, RZ, RZ, RZ ;  /* 0x000000ffff087224 */ /* 0x000fe200078e00ff */
[----:B--2---:R-:W-:-:S04]  /*2f50*/  ULEA UR4, UR5, UR4, 0x18 ;  /* 0x0000000405047291 */ /* 0x004fc8000f8ec0ff */
[----:B------:R-:W-:Y:S02]  /*2f60*/  UIADD3 UR5, UPT, UPT, UR4, 0xa8, URZ ;  /* 0x000000a804057890 */ /* 0x000fe4000fffe0ff */
[----:B------:R-:W-:Y:S02]  /*2f70*/  UIADD3 UR8, UPT, UPT, UR4, 0xa0, URZ ;  /* 0x000000a004087890 */ /* 0x000fe4000fffe0ff */
[----:B------:R-:W-:-:S12]  /*2f80*/  UPRMT UR5, URZ, 0x654, UR5 ;  /* 0x00000654ff057896 */ /* 0x000fd80008000005 */
.L_x_42:
[----:B------:R-:W-:Y:S01]  /*2f90*/  SHF.L.U32 R7, R3, 0x1f, RZ ;  /* 0x0000001f03077819 */ /* 0x000fe200000006ff */
[----:B------:R-:W-:Y:S02]  /*2fa0*/  IMAD.U32 R9, RZ, RZ, UR8 ;  /* 0x00000008ff097e24 */ /* 0x000fe4000f8e00ff */
[----:B------:R-:W-:Y:S01]  /*2fb0*/  @!P0 IMAD.MOV.U32 R5, RZ, RZ, 0x10 ;  /* 0x00000010ff058424 */ /* 0x000fe200078e00ff */
[----:B------:R-:W2:Y:S02]  /*2fc0*/  SYNCS.PHASECHK.TRANS64.TRYWAIT P1, [UR4+0xa8], R7 ;  /* 0x0000a807ff0075a7 */ /* 0x000ea40008021104 */
[----:B------:R-:W-:-:S04]  /*2fd0*/  PRMT R9, R0, 0x654, R9 ;  /* 0x0000065400097816 */ /* 0x000fc80000000009 */
[----:B------:R-:W-:Y:S01]  /*2fe0*/  SEL R2, R9, R2, !P0 ;  /* 0x0000000209027207 */ /* 0x000fe20004000000 */
[----:B--2---:R-:W-:Y:S06]  /*2ff0*/  @!P1 BRA `(.L_x_40) ;  /* 0x0000005400bc9947 */ /* 0x004fec0003800000 */
.L_x_124:
[----:B------:R-:W-:Y:S01]  /*3000*/  UIADD3 UR6, UPT, UPT, UR4, 0xe0, URZ ;  /* 0x000000e004067890 */ /* 0x000fe2000fffe0ff */
[----:B------:R3:W-:Y:S01]  /*3010*/  @!P0 SYNCS.ARRIVE.TRANS64.RED RZ, [R2+URZ], R5 ;  /* 0x0000000502ff89a7 */ /* 0x0007e200080004ff */
[----:B------:R-:W-:Y:S01]  /*3020*/  UIADD3 UR7, UPT, UPT, UR4, 0xa0, URZ ;  /* 0x000000a004077890 */ /* 0x000fe2000fffe0ff */
[----:B------:R-:W-:-:S08]  /*3030*/  LOP3.LUT R3, R3, 0x1, RZ, 0x3c, !PT ;  /* 0x0000000103037812 */ /* 0x000fd000078e3cff */
[----:B------:R-:W-:Y:S06]  /*3040*/  UGETNEXTWORKID.BROADCAST [UR6], [UR7] ;  /* 0x00000000060073ca */ /* 0x000fec0008000100 */
[----:B---3--:R-:W-:-:S04]  /*3050*/  SHF.L.U32 R5, R8, 0x1f, RZ ;  /* 0x0000001f08057819 */ /* 0x008fc800000006ff */
[----:B------:R-:W3:Y:S02]  /*3060*/  SYNCS.PHASECHK.TRANS64.TRYWAIT P1, [UR4+0xa0], R5 ;  /* 0x0000a005ff0075a7 */ /* 0x000ee40008021104 */
[----:B---3--:R-:W-:Y:S05]  /*3070*/  @!P1 BRA `(.L_x_41) ;  /* 0x0000005400b49947 */ /* 0x008fea0003800000 */
.L_x_126:
[----:B--2---:R-:W2:Y:S01]  /*3080*/  LDS.128 R4, [UR4+0xe0] ;  /* 0x0000e004ff047984 */ /* 0x004ea20008000c00 */
[----:B------:R-:W-:Y:S01]  /*3090*/  LOP3.LUT R8, R8, 0x1, RZ, 0x3c, !PT ;  /* 0x0000000108087812 */ /* 0x000fe200078e3cff */
[----:B------:R-:W-:Y:S01]  /*30a0*/  @!PT LDS RZ, [RZ] ;  /* 0x00000000fffff984 */ /* 0x000fe20000000800 */
[----:B------:R-:W-:Y:S01]  /*30b0*/  @!PT LDS RZ, [RZ] ;  /* 0x00000000fffff984 */ /* 0x000fe20000000800 */
[----:B------:R-:W-:Y:S01]  /*30c0*/  @!PT LDS RZ, [RZ] ;  /* 0x00000000fffff984 */ /* 0x000fe20000000800 */
[----:B------:R-:W-:Y:S01]  /*30d0*/  @!PT LDS RZ, [RZ] ;  /* 0x00000000fffff984 */ /* 0x000fe20000000800 */
[----:B------:R3:W-:Y:S06]  /*30e0*/  MEMBAR.ALL.CTA ;  /* 0x0000000000007992 */ /* 0x0007ec0000008000 */
[----:B---3--:R-:W3:Y:S02]  /*30f0*/  FENCE.VIEW.ASYNC.S ;  /* 0x00000000000073c6 */ /* 0x008ee40000000000 */
[----:B---3--:R-:W-:Y:S01]  /*3100*/  SYNCS.ARRIVE.TRANS64.RED.A1T0 RZ, [UR5], RZ ;  /* 0x000000ffffff79a7 */ /* 0x008fe20008100405 */
[----:B--2---:R-:W-:-:S13]  /*3110*/  LOP3.LUT P1, RZ, R6, 0x1, RZ, 0xc0, !PT ;  /* 0x0000000106ff7812 */ /* 0x004fda000782c0ff */
[----:B------:R-:W-:Y:S05]  /*3120*/  @P1 BRA `(.L_x_42) ;  /* 0xfffffffc00981947 */ /* 0x000fea000383ffff */
[----:B------:R-:W-:-:S04]  /*3130*/  SHF.L.U32 R0, R3, 0x1f, RZ ;  /* 0x0000001f03007819 */ /* 0x000fc800000006ff */
[----:B------:R-:W2:Y:S02]  /*3140*/  SYNCS.PHASECHK.TRANS64 P0, [UR4+0xa8], R0 ;  /* 0x0000a800ff0075a7 */ /* 0x000ea40008001004 */
[----:B-12---:R-:W-:Y:S05]  /*3150*/  @P0 EXIT ;  /* 0x000000000000094d */ /* 0x006fea0003800000 */
[----:B------:R-:W-:-:S07]  /*3160*/  MOV R0, UR4 ;  /* 0x0000000400007c02 */ /* 0x000fce0008000f00 */
.L_x_43:
[----:B-1----:R-:W-:-:S04]  /*3170*/  SHF.L.U32 R5, R3, 0x1f, RZ ;  /* 0x0000001f03057819 */ /* 0x002fc800000006ff */
[----:B------:R1:W2:Y:S03]  /*3180*/  SYNCS.PHASECHK.TRANS64.TRYWAIT P0, [R0+URZ+0xa8], R5 ;  /* 0x0000a805000075a7 */ /* 0x0002a600080011ff */
[----:B--2---:R-:W-:Y:S05]  /*3190*/  @!P0 NANOSLEEP.SYNCS 0x989680 ;  /* 0x009896800000895d */ /* 0x004fea0003900000 */
[----:B------:R-:W2:Y:S02]  /*31a0*/  @!P0 SYNCS.PHASECHK.TRANS64 P0, [R0+URZ+0xa8], R5 ;  /* 0x0000a805000085a7 */ /* 0x000ea400080010ff */
[----:B--2---:R-:W-:Y:S05]  /*31b0*/  @P0 EXIT ;  /* 0x000000000000094d */ /* 0x004fea0003800000 */
[----:B------:R-:W-:Y:S05]  /*31c0*/  BRA `(.L_x_43) ;  /* 0xfffffffc00e87947 */ /* 0x000fea000383ffff */
.L_x_39:
[----:B------:R-:W-:-:S09]  /*31d0*/  UISETP.NE.AND UP0, UPT, UR15, URZ, UPT ;  /* 0x000000ff0f00728c */ /* 0x000fd2000bf05270 */
[----:B------:R-:W-:Y:S05]  /*31e0*/  BRA.U UP0, `(.L_x_44) ;  /* 0x0000001100007547 */ /* 0x000fea000b800000 */
[----:B------:R-:W2:Y:S01]  /*31f0*/  S2UR UR7, SR_CgaCtaId ;  /* 0x00000000000779c3 */ /* 0x000ea20000008800 */
[----:B------:R-:W-:Y:S01]  /*3200*/  UMOV UR4, 0x40 ;  /* 0x0000004000047882 */ /* 0x000fe20000000000 */
[----:B------:R-:W-:Y:S01]  /*3210*/  NOP ;  /* 0x0000000000007918 */ /* 0x000fe20000000000 */
[----:B------:R-:W-:Y:S01]  /*3220*/  UMOV UR6, 0x400 ;  /* 0x0000040000067882 */ /* 0x000fe20000000000 */
[----:B--2---:R-:W-:Y:S02]  /*3230*/  ULEA UR5, UR7, UR4, 0x18 ;  /* 0x0000000407057291 */ /* 0x004fe4000f8ec0ff */
[----:B------:R-:W-:-:S07]  /*3240*/  ULEA UR6, UR7, UR6, 0x18 ;  /* 0x0000000607067291 */ /* 0x000fce000f8ec0ff */
[----:B------:R-:W2:Y:S02]  /*3250*/  LDS.U8 R0, [UR5+0x1c] ;  /* 0x00001c05ff007984 */ /* 0x000ea40008000000 */
[----:B--2---:R-:W-:-:S13]  /*3260*/  ISETP.NE.AND P0, PT, R0, RZ, PT ;  /* 0x000000ff0000720c */ /* 0x004fda0003f05270 */
[----:B------:R-:W-:Y:S05]  /*3270*/  @P0 BRA `(.L_x_45) ;  /* 0x0000000000580947 */ /* 0x000fea0003800000 */
[----:B------:R-:W-:-:S13]  /*3280*/  ELECT P0, URZ, PT ;  /* 0x0000000000ff782f */ /* 0x000fda0003800000 */
[----:B------:R-:W-:Y:S05]  /*3290*/  @!P0 BRA `(.L_x_46) ;  /* 0x0000000000608947 */ /* 0x000fea0003800000 */
[----:B------:R-:W-:Y:S01]  /*32a0*/  UMOV UR4, 0x10 ;  /* 0x0000001000047882 */ /* 0x000fe20000000000 */
[----:B------:R-:W-:Y:S01]  /*32b0*/  HFMA2 R0, -RZ, RZ, 0, 5.9604644775390625e-08 ;  /* 0x00000001ff007431 */ /* 0x000fe200000001ff */
[----:B------:R-:W-:-:S03]  /*32c0*/  MOV R2, 0xffff ;  /* 0x0000ffff00027802 */ /* 0x000fc60000000f00 */
[----:B------:R-:W-:Y:S04]  /*32d0*/  DEPBAR.LE SB2, 0x36 ;  /* 0x0000ad800000791a */ /* 0x000fe80000000000 */
[----:B------:R-:W2:Y:S02]  /*32e0*/  UTCATOMSWS.FIND_AND_SET.ALIGN UP0, UR4, UR4 ;  /* 0x00000004000475e3 */ /* 0x000ea40008000800 */
[----:B--2---:R-:W-:Y:S01]  /*32f0*/  MOV R3, UR4 ;  /* 0x0000000400037c02 */ /* 0x004fe20008000f00 */
[----:B------:R-:W-:Y:S06]  /*3300*/  BRA.U UP0, `(.L_x_47) ;  /* 0x0000000100187547 */ /* 0x000fec000b800000 */
.L_x_48:
[----:B------:R-:W-:Y:S05]  /*3310*/  NANOSLEEP 0x64 ;  /* 0x000000640000795d */ /* 0x000fea0003800000 */
[----:B------:R-:W-:-:S05]  /*3320*/  UMOV UR4, 0x10 ;  /* 0x0000001000047882 */ /* 0x000fca0000000000 */
[----:B------:R-:W-:Y:S04]  /*3330*/  DEPBAR.LE SB2, 0x36 ;  /* 0x0000ad800000791a */ /* 0x000fe80000000000 */
[----:B------:R-:W2:Y:S02]  /*3340*/  UTCATOMSWS.FIND_AND_SET.ALIGN UP0, UR4, UR4 ;  /* 0x00000004000475e3 */ /* 0x000ea40008000800 */
[----:B--2---:R-:W-:Y:S01]  /*3350*/  MOV R3, UR4 ;  /* 0x0000000400037c02 */ /* 0x004fe20008000f00 */
[----:B------:R-:W-:Y:S05]  /*3360*/  BRA.U !UP0, `(.L_x_48) ;  /* 0xfffffffd08e87547 */ /* 0x000fea000b83ffff */
.L_x_47:
[-C--:B------:R-:W-:Y:S02]  /*3370*/  SHF.L.U32 R2, R2, R3.reuse, RZ ;  /* 0x0000000302027219 */ /* 0x080fe400000006ff */
[----:B------:R-:W-:Y:S01]  /*3380*/  SHF.L.U32 R0, R0, R3, RZ ;  /* 0x0000000300007219 */ /* 0x000fe200000006ff */
[----:B------:R-:W-:Y:S02]  /*3390*/  IMAD.SHL.U32 R3, R3, 0x20, RZ ;  /* 0x0000002003037824 */ /* 0x000fe400078e00ff */
[----:B------:R2:W-:Y:S04]  /*33a0*/  ATOMS.OR RZ, [UR5+0x14], R2 ;  /* 0x00001402ffff798c */ /* 0x0005e8000b000005 */
[----:B------:R2:W-:Y:S04]  /*33b0*/  ATOMS.OR RZ, [UR5+0x18], R0 ;  /* 0x00001800ffff798c */ /* 0x0005e8000b000005 */
[----:B------:R2:W-:Y:S01]  /*33c0*/  STS [UR6+0xf0], R3 ;  /* 0x0000f003ff007988 */ /* 0x0005e20008000806 */
[----:B------:R-:W-:Y:S05]  /*33d0*/  BRA `(.L_x_46) ;  /* 0x0000000000107947 */ /* 0x000fea0003800000 */
.L_x_45:
[----:B------:R-:W-:Y:S02]  /*33e0*/  MOV R0, 0xffffffff ;  /* 0xffffffff00007802 */ /* 0x000fe40000000f00 */
[----:B------:R-:W-:-:S03]  /*33f0*/  MOV R2, 0x3420 ;  /* 0x0000342000027802 */ /* 0x000fc60000000f00 */
[----:B------:R2:W-:Y:S04]  /*3400*/  STS [UR6+0xf0], R0 ;  /* 0x0000f000ff007988 */ /* 0x0005e80008000806 */
[----:B-12--5:R-:W-:Y:S05]  /*3410*/  CALL.REL.NOINC `($__internal_1_$__cuda_sm10x_tcgen05_guardrail_trap_phase_invalid_during_alloc) ;  /* 0x0000005800487944 */ /* 0x026fea0003c00000 */
.L_x_46:
[----:B------:R-:W-:Y:S05]  /*3420*/  WARPSYNC.ALL ;  /* 0x0000000000007948 */ /* 0x000fea0003800000 */
[----:B------:R-:W3:Y:S01]  /*3430*/  S2UR UR4, SR_CgaCtaId ;  /* 0x00000000000479c3 */ /* 0x000ee20000008800 */
[----:B------:R-:W-:Y:S01]  /*3440*/  UMOV UR24, 0x400 ;  /* 0x0000040000187882 */ /* 0x000fe20000000000 */
[----:B------:R-:W-:-:S06]  /*3450*/  NOP ;  /* 0x0000000000007918 */ /* 0x000fcc0000000000 */
[----:B------:R-:W-:Y:S06]  /*3460*/  BAR.ARV 0x6, 0xa0 ;  /* 0x0182800000007b1d */ /* 0x000fec0000002000 */
[----:B------:R-:W4:Y:S01]  /*3470*/  LDCU UR6, c[0x0][0x390] ;  /* 0x00007200ff0677ac */ /* 0x000f220008000800 */
[----:B------:R-:W-:Y:S01]  /*3480*/  IMAD.MOV.U32 R8, RZ, RZ, 0x1 ;  /* 0x00000001ff087424 */ /* 0x000fe200078e00ff */
[----:B------:R-:W2:Y:S01]  /*3490*/  LDCU UR7, c[0x0][0x390] ;  /* 0x00007200ff0777ac */ /* 0x000ea20008000800 */
[----:B------:R-:W-:Y:S01]  /*34a0*/  UMOV UR27, URZ ;  /* 0x000000ff001b7c82 */ /* 0x000fe20008000000 */
[----:B------:R-:W-:Y:S01]  /*34b0*/  UMOV UR23, URZ ;  /* 0x000000ff00177c82 */ /* 0x000fe20008000000 */
[----:B---3--:R-:W-:Y:S01]  /*34c0*/  ULEA UR24, UR4, UR24, 0x18 ;  /* 0x0000001804187291 */ /* 0x008fe2000f8ec0ff */
[----:B------:R-:W-:Y:S01]  /*34d0*/  UMOV UR44, 0x0 ;  /* 0x00000000002c7882 */ /* 0x000fe20000000000 */
[----:B------:R-:W-:-:S02]  /*34e0*/  UMOV UR45, 0x4118910 ;  /* 0x04118910002d7882 */ /* 0x000fc40000000000 */
[----:B------:R-:W-:Y:S02]  /*34f0*/  UIADD3 UR4, UPT, UPT, UR24, 0x6800, URZ ;  /* 0x0000680018047890 */ /* 0x000fe4000fffe0ff */
[----:B------:R-:W-:Y:S02]  /*3500*/  UIADD3 UR5, UPT, UPT, UR24, 0x1e800, URZ ;  /* 0x0001e80018057890 */ /* 0x000fe4000fffe0ff */
[----:B----4-:R-:W-:Y:S01]  /*3510*/  UIADD3 UR6, UPT, UPT, UR6, 0x3f, URZ ;  /* 0x0000003f06067890 */ /* 0x010fe2000fffe0ff */
[----:B------:R-:W3:Y:S01]  /*3520*/  LDS R9, [UR24+0xf0] ;  /* 0x0000f018ff097984 */ /* 0x000ee20008000800 */
[----:B------:R-:W-:Y:S02]  /*3530*/  USHF.R.U32.HI UR25, URZ, 0x4, UR4 ;  /* 0x00000004ff197899 */ /* 0x000fe40008011604 */
[----:B------:R-:W-:Y:S02]  /*3540*/  USHF.R.S32.HI UR29, URZ, 0x1f, UR6 ;  /* 0x0000001fff1d7899 */ /* 0x000fe40008011406 */
[----:B------:R-:W-:-:S02]  /*3550*/  USHF.R.U32.HI UR4, URZ, 0x4, UR5 ;  /* 0x00000004ff047899 */ /* 0x000fc40008011605 */
[----:B------:R-:W-:Y:S02]  /*3560*/  ULEA.HI UR29, UR29, UR6, URZ, 0x6 ;  /* 0x000000061d1d7291 */ /* 0x000fe4000f8f30ff */
[----:B------:R-:W-:Y:S02]  /*3570*/  UIADD3 UR46, UPT, UPT, UR24, 0xa8, URZ ;  /* 0x000000a8182e7890 */ /* 0x000fe4000fffe0ff */
[----:B------:R-:W-:Y:S02]  /*3580*/  USHF.R.S32.HI UR29, URZ, 0x6, UR29 ;  /* 0x00000006ff1d7899 */ /* 0x000fe4000801141d */
[----:B------:R-:W-:Y:S02]  /*3590*/  ULOP3.LUT UR25, UR25, 0x3fff, URZ, 0xc0, !UPT ;  /* 0x00003fff19197892 */ /* 0x000fe4000f8ec0ff */
[----:B------:R-:W-:Y:S02]  /*35a0*/  UISETP.LT.AND UP0, UPT, UR29, 0x1, UPT ;  /* 0x000000011d00788c */ /* 0x000fe4000bf01270 */
[----:B------:R-:W-:-:S02]  /*35b0*/  ULOP3.LUT UR4, UR4, 0x3fff, URZ, 0xc0, !UPT ;  /* 0x00003fff04047892 */ /* 0x000fc4000f8ec0ff */
[----:B------:R-:W-:Y:S01]  /*35c0*/  USEL UR47, UR29, 0x1, !UP0 ;  /* 0x000000011d2f7887 */ /* 0x000fe2000c000000 */
[----:B------:R-:W-:Y:S01]  /*35d0*/  UMOV UR42, 0x0 ;  /* 0x00000000002a7882 */ /* 0x000fe20000000000 */
[----:B------:R-:W-:Y:S01]  /*35e0*/  UMOV UR43, 0x4118910 ;  /* 0x04118910002b7882 */ /* 0x000fe20000000000 */
[----:B------:R-:W-:Y:S01]  /*35f0*/  UMOV UR40, 0x0 ;  /* 0x0000000000287882 */ /* 0x000fe20000000000 */
[----:B------:R-:W-:Y:S01]  /*3600*/  UMOV UR41, 0x4118910 ;  /* 0x0411891000297882 */ /* 0x000fe20000000000 */
[----:B------:R-:W-:Y:S01]  /*3610*/  UMOV UR38, 0x0 ;  /* 0x0000000000267882 */ /* 0x000fe20000000000 */
[----:B-1----:R-:W-:Y:S01]  /*3620*/  UMOV UR39, 0x4118910 ;  /* 0x0411891000277882 */ /* 0x002fe20000000000 */
[----:B------:R-:W-:Y:S01]  /*3630*/  UMOV UR36, 0x0 ;  /* 0x0000000000247882 */ /* 0x000fe20000000000 */
[----:B------:R-:W-:Y:S01]  /*3640*/  UMOV UR37, 0x4118910 ;  /* 0x0411891000257882 */ /* 0x000fe20000000000 */
[----:B------:R-:W-:Y:S02]  /*3650*/  UPRMT UR46, URZ, 0x654, UR46 ;  /* 0x00000654ff2e7896 */ /* 0x000fe4000800002e */
[----:B------:R-:W-:-:S02]  /*3660*/  ULOP3.LUT UR25, UR25, 0x2000000, URZ, 0xfc, !UPT ;  /* 0x0200000019197892 */ /* 0x000fc4000f8efcff */
[----:B------:R-:W-:Y:S02]  /*3670*/  ULOP3.LUT UR26, UR4, 0x2000000, URZ, 0xfc, !UPT ;  /* 0x02000000041a7892 */ /* 0x000fe4000f8efcff */
[----:B------:R-:W-:Y:S02]  /*3680*/  UIADD3 UR47, UPT, UPT, -UR47, URZ, URZ ;  /* 0x000000ff2f2f7290 */ /* 0x000fe4000fffe1ff */
[----:B--2---:R-:W-:Y:S01]  /*3690*/  UISETP.GE.AND UP4, UPT, UR7, 0x1, UPT ;  /* 0x000000010700788c */ /* 0x004fe2000bf86270 */
[----:B------:R-:W-:Y:S01]  /*36a0*/  UMOV UR34, 0x0 ;  /* 0x0000000000227882 */ /* 0x000fe20000000000 */
[C---:B---3--:R-:W-:Y:S01]  /*36b0*/  VIADD R3, R9.reuse, 0x40 ;  /* 0x0000004009037836 */ /* 0x048fe20000000000 */
[----:B------:R-:W-:Y:S01]  /*36c0*/  LOP3.LUT R2, R9, 0xffff, RZ, 0xc0, !PT ;  /* 0x0000ffff09027812 */ /* 0x000fe200078ec0ff */
[----:B------:R-:W-:Y:S01]  /*36d0*/  UMOV UR35, 0x4118910 ;  /* 0x0411891000237882 */ /* 0x000fe20000000000 */
[----:B------:R-:W-:Y:S01]  /*36e0*/  UMOV UR32, 0x0 ;  /* 0x0000000000207882 */ /* 0x000fe20000000000 */
[----:B------:R-:W-:Y:S01]  /*36f0*/  UMOV UR33, 0x4118910 ;  /* 0x0411891000217882 */ /* 0x000fe20000000000 */
[----:B------:R-:W-:Y:S01]  /*3700*/  LOP3.LUT R3, R3, 0xffff, RZ, 0xc0, !PT ;  /* 0x0000ffff03037812 */ /* 0x000fe200078ec0ff */
[----:B------:R-:W-:Y:S01]  /*3710*/  UMOV UR30, 0x0 ;  /* 0x00000000001e7882 */ /* 0x000fe20000000000 */
[----:B------:R-:W-:-:S03]  /*3720*/  UMOV UR31, 0x4118910 ;  /* 0x04118910001f7882 */ /* 0x000fc60000000000 */
[----:B------:R1:W-:Y:S02]  /*3730*/  STL.64 [R1], R2 ;  /* 0x0000000201007387 */ /* 0x0003e40000100a00 */
[----:B-1----:R-:W-:-:S07]  /*3740*/  CS2R R2, SRZ ;  /* 0x0000000000027805 */ /* 0x002fce000001ff00 */
.L_x_55:
[----:B-1----:R-:W-:-:S04]  /*3750*/  SHF.L.U32 R5, R3, 0x1f, RZ ;  /* 0x0000001f03057819 */ /* 0x002fc800000006ff */
[----:B------:R-:W1:Y:S02]  /*3760*/  SYNCS.PHASECHK.TRANS64.TRYWAIT P0, [UR24+0xa0], R5 ;  /* 0x0000a005ff0075a7 */ /* 0x000e640008001118 */
[----:B-12---:R-:W-:Y:S05]  /*3770*/  @!P0 BRA `(.L_x_49) ;  /* 0x00000050000c8947 */ /* 0x006fea0003800000 */
.L_x_128:
[----:B-1----:R-:W1:Y:S01]  /*3780*/  LDS.128 R4, [UR24+0xe0] ;  /* 0x0000e018ff047984 */ /* 0x002e620008000c00 */
[----:B------:R-:W-:Y:S01]  /*3790*/  ULEA UR28, UR27, UR24, 0x3 ;  /* 0x000000181b1c7291 */ /* 0x000fe2000f8e18ff */
[----:B------:R-:W-:Y:S01]  /*37a0*/  SHF.L.U32 R0, R8, 0x1f, RZ ;  /* 0x0000001f08007819 */ /* 0x000fe200000006ff */
[----:B------:R-:W-:Y:S01]  /*37b0*/  @!PT LDS RZ, [RZ] ;  /* 0x00000000fffff984 */ /* 0x000fe20000000800 */
[----:B------:R-:W-:Y:S01]  /*37c0*/  @!PT LDS RZ, [RZ] ;  /* 0x00000000fffff984 */ /* 0x000fe20000000800 */
[----:B------:R-:W-:Y:S01]  /*37d0*/  @!PT LDS RZ, [RZ] ;  /* 0x00000000fffff984 */ /* 0x000fe20000000800 */
[----:B------:R-:W-:Y:S01]  /*37e0*/  @!PT LDS RZ, [RZ] ;  /* 0x00000000fffff984 */ /* 0x000fe20000000800 */
[----:B------:R2:W-:Y:S06]  /*37f0*/  MEMBAR.ALL.CTA ;  /* 0x0000000000007992 */ /* 0x0005ec0000008000 */
[----:B--2---:R-:W2:Y:S02]  /*3800*/  FENCE.VIEW.ASYNC.S ;  /* 0x00000000000073c6 */ /* 0x004ea40000000000 */
[----:B--2---:R-:W-:Y:S01]  /*3810*/  SYNCS.ARRIVE.TRANS64.RED.A1T0 RZ, [UR46], RZ ;  /* 0x000000ffffff79a7 */ /* 0x004fe2000810042e */
[----:B------:R-:W2:Y:S01]  /*3820*/  SYNCS.PHASECHK.TRANS64.TRYWAIT P0, [UR28+0xc0], R0 ;  /* 0x0000c000ff0075a7 */ /* 0x000ea2000800111c */
[----:B-1----:R-:W-:Y:S01]  /*3830*/  LOP3.LUT P3, RZ, R6, 0x1, RZ, 0xc0, !PT ;  /* 0x0000000106ff7812 */ /* 0x002fe2000786c0ff */
[----:B--2---:R-:W-:-:S12]  /*3840*/  @!P0 BRA `(.L_x_50) ;  /* 0x0000004c00f08947 */ /* 0x004fd80003800000 */
.L_x_130:
[----:B------:R-:W-:Y:S05]  /*3850*/  BRA.U !UP4, `(.L_x_51) ;  /* 0x000000050c547547 */ /* 0x000fea000b800000 */
[----:B-1----:R-:W-:Y:S01]  /*3860*/  IMAD.U32 R0, RZ, RZ, UR27 ;  /* 0x0000001bff007e24 */ /* 0x002fe2000f8e00ff */
[----:B------:R-:W-:-:S04]  /*3870*/  ULEA UR4, UR23, UR24, 0x3 ;  /* 0x0000001817047291 */ /* 0x000fc8000f8e18ff */
[----:B------:R-:W-:Y:S02]  /*3880*/  LEA R4, R0, R1, 0x2 ;  /* 0x0000000100047211 */ /* 0x000fe400078e10ff */
[----:B------:R-:W-:-:S04]  /*3890*/  SHF.L.U32 R0, R2, 0x1f, RZ ;  /* 0x0000001f02007819 */ /* 0x000fc800000006ff */
[----:B------:R-:W5:Y:S01]  /*38a0*/  LDL R4, [R4] ;  /* 0x0000000004047983 */ /* 0x000f620000100800 */
[----:B------:R1:W2:Y:S01]  /*38b0*/  SYNCS.PHASECHK.TRANS64.TRYWAIT P2, [UR4], R0 ;  /* 0x00000000ff0075a7 */ /* 0x0002a20008041104 */
[----:B------:R-:W-:Y:S01]  /*38c0*/  UPLOP3.LUT UP2, UPT, UPT, UPT, UPT, 0x40, 0x4 ;  /* 0x000000000004789c */ /* 0x000fe20003f4e870 */
[----:B------:R-:W-:Y:S01]  /*38d0*/  UMOV UR22, UR47 ;  /* 0x0000002f00167c82 */ /* 0x000fe20008000000 */
[----:B------:R-:W-:Y:S01]  /*38e0*/  UMOV UR21, UR29 ;  /* 0x0000001d00157c82 */ /* 0x000fe20008000000 */
[----:B------:R-:W-:-:S08]  /*38f0*/  UMOV UR5, UR23 ;  /* 0x0000001700057c82 */ /* 0x000fd00008000000 */
.L_x_54:
[----:B------:R-:W-:Y:S02]  /*3900*/  UIADD3 UR22, UPT, UPT, UR22, 0x1, URZ ;  /* 0x0000000116167890 */ /* 0x000fe4000fffe0ff */
[----:B------:R-:W-:Y:S02]  /*3910*/  ULEA UR20, UR5, UR24, 0x3 ;  /* 0x0000001805147291 */ /* 0x000fe4000f8e18ff */
[----:B------:R-:W-:Y:S01]  /*3920*/  UISETP.NE.AND UP3, UPT, UR22, URZ, UPT ;  /* 0x000000ff1600728c */ /* 0x000fe2000bf65270 */
[----:B--23--:R-:W-:Y:S10]  /*3930*/  @P2 BRA `(.L_x_52) ;  /* 0x00000000000c2947 */ /* 0x00cff40003800000 */
[----:B------:R-:W-:Y:S04]  /*3940*/  SHF.L.U32 R5, R2, 0x1f, RZ ;  /* 0x0000001f02057819 */ /* 0x000fe800000006ff */
[----:B------:R-:W2:Y:S02]  /*3950*/  SYNCS.PHASECHK.TRANS64.TRYWAIT P0, [UR20], R5 ;  /* 0x00000005ff0075a7 */ /* 0x000ea40008001114 */
[----:B--2---:R-:W-:Y:S05]  /*3960*/  @!P0 BRA `(.L_x_53) ;  /* 0x0000004c00c08947 */ /* 0x004fea0003800000 */
.L_x_52:
[----:B------:R-:W-:Y:S01]  /*3970*/  UISETP.NE.AND UP0, UPT, UR21, 0x1, UPT ;  /* 0x000000011500788c */ /* 0x000fe2000bf05270 */
[----:B------:R-:W-:Y:S01]  /*3980*/  PLOP3.LUT P2, PT, PT, PT, PT, 0x80, 0x8 ;  /* 0x000000000008781c */ /* 0x000fe20003f4f070 */
[----:B------:R-:W-:Y:S01]  /*3990*/  UIADD3 UR4, UPT, UPT, UR5, 0x1, URZ ;  /* 0x0000000105047890 */ /* 0x000fe2000fffe0ff */
[----:B------:R-:W-:Y:S03]  /*39a0*/  ELECT P1, URZ, PT ;  /* 0x0000000000ff782f */ /* 0x000fe60003820000 */
[----:B------:R-:W-:Y:S01]  /*39b0*/  UISETP.NE.AND UP1, UPT, UR4, 0x6, UPT ;  /* 0x000000060400788c */ /* 0x000fe2000bf25270 */
[----:B------:R-:W-:Y:S01]  /*39c0*/  PLOP3.LUT P0, PT, PT, PT, UP0, 0x80, 0x8 ;  /* 0x000000000008781c */ /* 0x000fe20003f0f008 */
[----:B------:R-:W-:Y:S02]  /*39d0*/  ULEA UR18, UR5, UR26, 0xa ;  /* 0x0000001a05127291 */ /* 0x000fe4000f8e50ff */
[----:B------:R-:W-:Y:S02]  /*39e0*/  USEL UR6, URZ, 0x1, UP1 ;  /* 0x00000001ff067887 */ /* 0x000fe40008800000 */
[----:B------:R-:W-:Y:S02]  /*39f0*/  USEL UR23, UR4, URZ, UP1 ;  /* 0x000000ff04177287 */ /* 0x000fe40008800000 */
[----:B------:R-:W-:Y:S02]  /*3a00*/  ULEA UR16, UR5, UR25, 0xa ;  /* 0x0000001905107291 */ /* 0x000fe4000f8e50ff */
[----:B------:R-:W-:Y:S01]  /*3a10*/  @UP0 ULEA UR4, UR23, UR24, 0x3 ;  /* 0x0000001817040291 */ /* 0x000fe2000f8e18ff */
[----:B------:R-:W-:Y:S01]  /*3a20*/  LOP3.LUT R2, R2, UR6, RZ, 0x3c, !PT ;  /* 0x0000000602027c12 */ /* 0x000fe2000f8e3cff */
[----:B------:R-:W-:Y:S01]  /*3a30*/  UIADD3 UR8, UPT, UPT, UR18, 0x40, URZ ;  /* 0x0000004012087890 */ /* 0x000fe2000fffe0ff */
[----:B-----5:R-:W-:Y:S01]  /*3a40*/  @P1 R2UR.BROADCAST UR6, R4 ;  /* 0x00000000040612ca */ /* 0x020fe200008e0000 */
[----:B------:R-:W-:Y:S01]  /*3a50*/  UIADD3 UR12, UPT, UPT, UR18, 0x80, URZ ;  /* 0x00000080120c7890 */ /* 0x000fe2000fffe0ff */
[----:B-1----:R-:W-:Y:S01]  /*3a60*/  @P0 SHF.L.U32 R0, R2, 0x1f, RZ ;  /* 0x0000001f02000819 */ /* 0x002fe200000006ff */
[----:B------:R-:W-:Y:S02]  /*3a70*/  UIADD3 UR10, UPT, UPT, UR18, 0xc0, URZ ;  /* 0x000000c0120a7890 */ /* 0x000fe4000fffe0ff */
[----:B------:R-:W-:Y:S01]  /*3a80*/  UIADD3 UR21, UPT, UPT, UR21, -0x1, URZ ;  /* 0xffffffff15157890 */ /* 0x000fe2000fffe0ff */
[----:B------:R3:W4:Y:S01]  /*3a90*/  @P0 SYNCS.PHASECHK.TRANS64.TRYWAIT P2, [UR4], R0 ;  /* 0x00000000ff0005a7 */ /* 0x0007220008041104 */
[----:B------:R-:W-:Y:S11]  /*3aa0*/  ELECT P0, URZ, PT ;  /* 0x0000000000ff782f */ /* 0x000ff60003800000 */
[----:B------:R-:W-:Y:S02]  /*3ab0*/  @!UPT UIADD3 URZ, UPT, UPT, URZ, URZ, URZ ;  /* 0x000000fffffff290 */ /* 0x000fe4000fffe0ff */
[C---:B------:R-:W-:Y:S01]  /*3ac0*/  @P0 R2UR.BROADCAST UR15, R4.reuse ;  /* 0x00000000040f02ca */ /* 0x040fe200008e0000 */
[----:B------:R-:W-:Y:S01]  /*3ad0*/  UIADD3 UR4, UPT, UPT, UR16, 0x40, URZ ;  /* 0x0000004010047890 */ /* 0x000fe2000fffe0ff */
[----:B------:R-:W-:Y:S11]  /*3ae0*/  ELECT P0, URZ, PT ;  /* 0x0000000000ff782f */ /* 0x000ff60003800000 */
[----:B------:R-:W-:Y:S02]  /*3af0*/  @!UPT UIADD3 URZ, UPT, UPT, URZ, URZ, URZ ;  /* 0x000000fffffff290 */ /* 0x000fe4000fffe0ff */
[C---:B------:R-:W-:Y:S02]  /*3b00*/  @P0 R2UR.BROADCAST UR14, R4.reuse ;  /* 0x00000000040e02ca */ /* 0x040fe400008e0000 */
[----:B------:R-:W-:Y:S01]  /*3b10*/  ELECT P0, URZ, PT ;  /* 0x0000000000ff782f */ /* 0x000fe20003800000 */
[----:B------:R-:W-:Y:S01]  /*3b20*/  UMOV UR19, 0x20004020 ;  /* 0x2000402000137882 */ /* 0x000fe20000000000 */
[----:B------:R-:W-:Y:S01]  /*3b30*/  UMOV UR17, 0x20004020 ;  /* 0x2000402000117882 */ /* 0x000fe20000000000 */
[----:B------:R-:W-:Y:S01]  /*3b40*/  UMOV UR9, 0x20004020 ;  /* 0x2000402000097882 */ /* 0x000fe20000000000 */
[----:B------:R1:W-:Y:S01]  /*3b50*/  UTCHMMA gdesc[UR16], gdesc[UR18], tmem[UR6], tmem[UR44], idesc[UR45], UP2 ;  /* 0x00ff2c12100075ea */ /* 0x0003e20009000006 */
[----:B------:R-:W-:Y:S01]  /*3b60*/  UPLOP3.LUT UP2, UPT, UPT, UPT, UPT, 0x80, 0x8 ;  /* 0x000000000008789c */ /* 0x000fe20003f4f070 */
[----:B------:R-:W-:Y:S01]  /*3b70*/  UMOV UR5, 0x20004020 ;  /* 0x2000402000057882 */ /* 0x000fe20000000000 */
[----:B------:R-:W-:Y:S01]  /*3b80*/  UMOV UR13, 0x20004020 ;  /* 0x20004020000d7882 */ /* 0x000fe20000000000 */
[----:B------:R2:W-:Y:S01]  /*3b90*/  UTCHMMA gdesc[UR4], gdesc[UR8], tmem[UR15], tmem[UR42], idesc[UR43], UPT ;  /* 0x00ff2a08040075ea */ /* 0x0005e2000b80000f */
[----:B------:R-:W-:Y:S01]  /*3ba0*/  UMOV UR7, 0x20004020 ;  /* 0x2000402000077882 */ /* 0x000fe20000000000 */
[----:B------:R-:W-:Y:S01]  /*3bb0*/  UMOV UR11, 0x20004020 ;  /* 0x20004020000b7882 */ /* 0x000fe20000000000 */
[----:B-1----:R-:W-:Y:S02]  /*3bc0*/  UIADD3 UR6, UPT, UPT, UR16, 0x80, URZ ;  /* 0x0000008010067890 */ /* 0x002fe4000fffe0ff */
[C---:B------:R-:W-:Y:S02]  /*3bd0*/  @P0 R2UR.BROADCAST UR19, R4.reuse ;  /* 0x00000000041302ca */ /* 0x040fe400008e0000 */
[----:B------:R-:W-:Y:S11]  /*3be0*/  ELECT P0, URZ, PT ;  /* 0x0000000000ff782f */ /* 0x000ff60003800000 */
[----:B------:R-:W-:Y:S02]  /*3bf0*/  @!UPT UIADD3 URZ, UPT, UPT, URZ, URZ, URZ ;  /* 0x000000fffffff290 */ /* 0x000fe4000fffe0ff */
[C---:B------:R-:W-:Y:S02]  /*3c00*/  @P0 R2UR.BROADCAST UR17, R4.reuse ;  /* 0x00000000041102ca */ /* 0x040fe400008e0000 */
[----:B------:R-:W-:Y:S01]  /*3c10*/  ELECT P0, URZ, PT ;  /* 0x0000000000ff782f */ /* 0x000fe20003800000 */
[----:B--2---:R-:W-:Y:S02]  /*3c20*/  UIADD3 UR4, UPT, UPT, UR16, 0xc0, URZ ;  /* 0x000000c010047890 */ /* 0x004fe4000fffe0ff */
[----:B------:R-:W-:Y:S01]  /*3c30*/  UIADD3 UR8, UPT, UPT, UR18, 0x100, URZ ;  /* 0x0000010012087890 */ /* 0x000fe2000fffe0ff */
[----:B------:R1:W-:Y:S01]  /*3c40*/  UTCHMMA gdesc[UR6], gdesc[UR12], tmem[UR14], tmem[UR40], idesc[UR41], UPT ;  /* 0x00ff280c060075ea */ /* 0x0003e2000b80000e */
[----:B------:R-:W-:Y:S05]  /*3c50*/  UMOV UR15, 0x20004020 ;  /* 0x20004020000f7882 */ /* 0x000fea0000000000 */
[----:B------:R2:W-:Y:S01]  /*3c60*/  UTCHMMA gdesc[UR4], gdesc[UR10], tmem[UR19], tmem[UR38], idesc[UR39], UPT ;  /* 0x00ff260a040075ea */ /* 0x0005e2000b800013 */
[----:B-1----:R-:W-:Y:S02]  /*3c70*/  UIADD3 UR6, UPT, UPT, UR16, 0x100, URZ ;  /* 0x0000010010067890 */ /* 0x002fe4000fffe0ff */
[----:B------:R-:W-:Y:S02]  /*3c80*/  UIADD3 UR14, UPT, UPT, UR18, 0x140, URZ ;  /* 0x00000140120e7890 */ /* 0x000fe4000fffe0ff */
[----:B------:R-:W-:Y:S02]  /*3c90*/  UIADD3 UR12, UPT, UPT, UR18, 0x180, URZ ;  /* 0x00000180120c7890 */ /* 0x000fe4000fffe0ff */
[----:B--2---:R-:W-:Y:S01]  /*3ca0*/  UIADD3 UR4, UPT, UPT, UR16, 0x140, URZ ;  /* 0x0000014010047890 */ /* 0x004fe2000fffe0ff */
[C---:B------:R-:W-:Y:S02]  /*3cb0*/  @P0 R2UR.BROADCAST UR19, R4.reuse ;  /* 0x00000000041302ca */ /* 0x040fe400008e0000 */
[----:B------:R-:W-:Y:S01]  /*3cc0*/  ELECT P0, URZ, PT ;  /* 0x0000000000ff782f */ /* 0x000fe20003800000 */
[----:B------:R1:W-:Y:S01]  /*3cd0*/  UTCHMMA gdesc[UR6], gdesc[UR8], tmem[UR17], tmem[UR36], idesc[UR37], UPT ;  /* 0x00ff2408060075ea */ /* 0x0003e2000b800011 */
[----:B------:R-:W-:Y:S09]  /*3ce0*/  UIADD3 UR10, UPT, UPT, UR18, 0x1c0, URZ ;  /* 0x000001c0120a7890 */ /* 0x000ff2000fffe0ff */
[----:B------:R2:W-:Y:S01]  /*3cf0*/  UTCHMMA gdesc[UR4], gdesc[UR14], tmem[UR19], tmem[UR34], idesc[UR35], UPT ;  /* 0x00ff220e040075ea */ /* 0x0005e2000b800013 */
[----:B-1----:R-:W-:Y:S01]  /*3d00*/  UIADD3 UR8, UPT, UPT, UR16, 0x180, URZ ;  /* 0x0000018010087890 */ /* 0x002fe2000fffe0ff */
[C---:B------:R-:W-:Y:S02]  /*3d10*/  @P0 R2UR.BROADCAST UR17, R4.reuse ;  /* 0x00000000041102ca */ /* 0x040fe400008e0000 */
[----:B------:R-:W-:Y:S01]  /*3d20*/  ELECT P0, URZ, PT ;  /* 0x0000000000ff782f */ /* 0x000fe20003800000 */
[----:B------:R-:W-:Y:S02]  /*3d30*/  UIADD3 UR6, UPT, UPT, UR16, 0x1c0, URZ ;  /* 0x000001c010067890 */ /* 0x000fe4000fffe0ff */
[----:B--2---:R-:W-:Y:S10]  /*3d40*/  UIADD3 UR4, UPT, UPT, UR20, 0x30, URZ ;  /* 0x0000003014047890 */ /* 0x004ff4000fffe0ff */
[----:B------:R-:W-:Y:S01]  /*3d50*/  @P0 R2UR.BROADCAST UR14, R4 ;  /* 0x00000000040e02ca */ /* 0x000fe200008e0000 */
[----:B------:R-:W-:Y:S01]  /*3d60*/  UMOV UR5, UR23 ;  /* 0x0000001700057c82 */ /* 0x000fe20008000000 */
[----:B------:R3:W-:Y:S11]  /*3d70*/  UTCHMMA gdesc[UR8], gdesc[UR12], tmem[UR17], tmem[UR32], idesc[UR33], UPT ;  /* 0x00ff200c080075ea */ /* 0x0007f6000b800011 */
[----:B------:R3:W-:Y:S01]  /*3d80*/  UTCHMMA gdesc[UR6], gdesc[UR10], tmem[UR14], tmem[UR30], idesc[UR31], UPT ;  /* 0x00ff1e0a060075ea */ /* 0x0007e2000b80000e */
[----:B------:R3:W-:Y:S01]  /*3d90*/  UTCBAR [UR4], URZ ;  /* 0x000000ff040073e9 */ /* 0x0007e200080000ff */
[----:B----4-:R-:W-:Y:S05]  /*3da0*/  BRA.U UP3, `(.L_x_54) ;  /* 0xfffffff903d47547 */ /* 0x010fea000b83ffff */
.L_x_51:
[----:B---3--:R-:W-:Y:S01]  /*3db0*/  UIADD3 UR4, UPT, UPT, UR27, 0x1, URZ ;  /* 0x000000011b047890 */ /* 0x008fe2000fffe0ff */
[----:B------:R-:W-:Y:S01]  /*3dc0*/  LOP3.LUT R3, R3, 0x1, RZ, 0x3c, !PT ;  /* 0x0000000103037812 */ /* 0x000fe200078e3cff */
[----:B------:R-:W-:Y:S02]  /*3dd0*/  UIADD3 UR5, UPT, UPT, UR28, 0xb0, URZ ;  /* 0x000000b01c057890 */ /* 0x000fe4000fffe0ff */
[----:B------:R-:W-:-:S04]  /*3de0*/  UISETP.NE.AND UP0, UPT, UR4, 0x2, UPT ;  /* 0x000000020400788c */ /* 0x000fc8000bf05270 */
[----:B------:R-:W-:Y:S02]  /*3df0*/  USEL UR6, URZ, 0x1, UP0 ;  /* 0x00000001ff067887 */ /* 0x000fe40008000000 */
[----:B------:R-:W-:Y:S01]  /*3e00*/  USEL UR27, UR4, URZ, UP0 ;  /* 0x000000ff041b7287 */ /* 0x000fe20008000000 */
[----:B------:R2:W-:Y:S03]  /*3e10*/  UTCBAR [UR5], URZ ;  /* 0x000000ff050073e9 */ /* 0x0005e600080000ff */
[----:B------:R-:W-:Y:S01]  /*3e20*/  LOP3.LUT R8, R8, UR6, RZ, 0x3c, !PT ;  /* 0x0000000608087c12 */ /* 0x000fe2000f8e3cff */
[----:B------:R-:W-:Y:S07]  /*3e30*/  @P3 BRA `(.L_x_55) ;  /* 0xfffffff800443947 */ /* 0x000fee000383ffff */
[----:B------:R-:W3:Y:S01]  /*3e40*/  S2UR UR6, SR_CgaCtaId ;  /* 0x00000000000679c3 */ /* 0x000ee20000008800 */
[----:B------:R-:W-:Y:S01]  /*3e50*/  ELECT P0, URZ, PT ;  /* 0x0000000000ff782f */ /* 0x000fe20003800000 */
[----:B-1----:R-:W-:Y:S01]  /*3e60*/  IMAD.MOV.U32 R0, RZ, RZ, 0x1 ;  /* 0x00000001ff007424 */ /* 0x002fe200078e00ff */
[----:B------:R-:W-:Y:S01]  /*3e70*/  UIADD3 UR24, UPT, UPT, UR24, 0xc0, URZ ;  /* 0x000000c018187890 */ /* 0x000fe2000fffe0ff */
[----:B------:R-:W-:Y:S01]  /*3e80*/  SHF.L.U32 R3, R8, 0x1f, RZ ;  /* 0x0000001f08037819 */ /* 0x000fe200000006ff */
[----:B------:R-:W-:-:S03]  /*3e90*/  UMOV UR4, 0x40 ;  /* 0x0000004000047882 */ /* 0x000fc60000000000 */
[----:B------:R-:W-:Y:S01]  /*3ea0*/  UVIRTCOUNT.DEALLOC.SMPOOL 0x80 ;  /* 0x000000800000784c */ /* 0x000fe20000000000 */
[----:B---3--:R-:W-:Y:S02]  /*3eb0*/  ULEA UR6, UR6, UR4, 0x18 ;  /* 0x0000000406067291 */ /* 0x008fe4000f8ec0ff */
[----:B------:R-:W-:-:S07]  /*3ec0*/  ULEA UR4, UR27, UR24, 0x3 ;  /* 0x000000181b047291 */ /* 0x000fce000f8e18ff */
[----:B------:R1:W-:Y:S02]  /*3ed0*/  @P0 STS.U8 [UR6+0x1c], R0 ;  /* 0x00001c00ff000988 */ /* 0x0003e40008000006 */
[----:B------:R-:W3:Y:S02]  /*3ee0*/  SYNCS.PHASECHK.TRANS64.TRYWAIT P0, [UR4], R3 ;  /* 0x00000003ff0075a7 */ /* 0x000ee40008001104 */
[----:B-1-3--:R-:W-:Y:S05]  /*3ef0*/  @!P0 BRA `(.L_x_56) ;  /* 0x0000004800748947 */ /* 0x00afea0003800000 */
.L_x_133:
[----:B------:R-:W-:-:S04]  /*3f00*/  UIADD3 UR4, UPT, UPT, UR27, 0x1, URZ ;  /* 0x000000011b047890 */ /* 0x000fc8000fffe0ff */
[----:B------:R-:W-:-:S04]  /*3f10*/  UISETP.NE.AND UP0, UPT, UR4, 0x2, UPT ;  /* 0x000000020400788c */ /* 0x000fc8000bf05270 */
[----:B--2---:R-:W-:Y:S02]  /*3f20*/  USEL UR5, URZ, 0x1, UP0 ;  /* 0x00000001ff057887 */ /* 0x004fe40008000000 */
[----:B------:R-:W-:-:S04]  /*3f30*/  USEL UR4, UR4, URZ, UP0 ;  /* 0x000000ff04047287 */ /* 0x000fc80008000000 */
[----:B------:R-:W-:Y:S01]  /*3f40*/  ULEA UR4, UR4, UR24, 0x3 ;  /* 0x0000001804047291 */ /* 0x000fe2000f8e18ff */
[----:B-1----:R-:W-:-:S04]  /*3f50*/  LOP3.LUT R3, R8, UR5, RZ, 0x3c, !PT ;  /* 0x0000000508037c12 */ /* 0x002fc8000f8e3cff */
[----:B------:R-:W-:-:S04]  /*3f60*/  SHF.L.U32 R3, R3, 0x1f, RZ ;  /* 0x0000001f03037819 */ /* 0x000fc800000006ff */
[----:B------:R-:W1:Y:S02]  /*3f70*/  SYNCS.PHASECHK.TRANS64.TRYWAIT P0, [UR4], R3 ;  /* 0x00000003ff0075a7 */ /* 0x000e640008001104 */
[----:B-1----:R-:W-:Y:S05]  /*3f80*/  @!P0 BRA `(.L_x_57) ;  /* 0x0000004800688947 */ /* 0x002fea0003800000 */
.L_x_135:
[----:B------:R-:W-:Y:S01]  /*3f90*/  NOP ;  /* 0x0000000000007918 */ /* 0x000fe20000000000 */
[----:B-1----:R-:W1:Y:S01]  /*3fa0*/  LDS R0, [UR6+0x14] ;  /* 0x00001406ff007984 */ /* 0x002e620008000800 */
[----:B------:R-:W-:Y:S01]  /*3fb0*/  LOP3.LUT R2, R9, 0xffff, RZ, 0xc0, !PT ;  /* 0x0000ffff09027812 */ /* 0x000fe200078ec0ff */
[----:B------:R-:W-:Y:S02]  /*3fc0*/  IMAD.MOV.U32 R3, RZ, RZ, 0xffff ;  /* 0x0000ffffff037424 */ /* 0x000fe400078e00ff */
[----:B------:R-:W-:Y:S01]  /*3fd0*/  IMAD.MOV.U32 R5, RZ, RZ, 0x1 ;  /* 0x00000001ff057424 */ /* 0x000fe200078e00ff */
[----:B------:R-:W-:-:S04]  /*3fe0*/  SHF.R.U32.HI R2, RZ, 0x5, R2 ;  /* 0x00000005ff027819 */ /* 0x000fc80000011602 */
[-C--:B------:R-:W-:Y:S02]  /*3ff0*/  SHF.L.U32 R3, R3, R2.reuse, RZ ;  /* 0x0000000203037219 */ /* 0x080fe400000006ff */
[----:B------:R-:W-:Y:S02]  /*4000*/  SHF.L.U32 R5, R5, R2, RZ ;  /* 0x0000000205057219 */ /* 0x000fe400000006ff */
[----:B-1----:R-:W-:-:S04]  /*4010*/  LOP3.LUT R0, R0, R3, RZ, 0xc0, !PT ;  /* 0x0000000300007212 */ /* 0x002fc800078ec0ff */
[----:B------:R-:W-:-:S13]  /*4020*/  ISETP.NE.AND P0, PT, R0, R3, PT ;  /* 0x000000030000720c */ /* 0x000fda0003f05270 */
[----:B------:R-:W-:Y:S05]  /*4030*/  @P0 BRA `(.L_x_58) ;  /* 0x00000000005c0947 */ /* 0x000fea0003800000 */
[----:B------:R-:W1:Y:S02]  /*4040*/  LDS R0, [UR6+0x18] ;  /* 0x00001806ff007984 */ /* 0x000e640008000800 */
[----:B-1----:R-:W-:-:S04]  /*4050*/  LOP3.LUT R0, R0, R5, RZ, 0xc0, !PT ;  /* 0x0000000500007212 */ /* 0x002fc800078ec0ff */
[----:B------:R-:W-:-:S13]  /*4060*/  ISETP.NE.AND P0, PT, R0, R5, PT ;  /* 0x000000050000720c */ /* 0x000fda0003f05270 */
[----:B------:R-:W-:Y:S05]  /*4070*/  @P0 BRA `(.L_x_59) ;  /* 0x0000000000400947 */ /* 0x000fea0003800000 */
[----:B------:R-:W-:Y:S01]  /*4080*/  R2UR UR4, R3 ;  /* 0x00000000030472ca */ /* 0x000fe200000e0000 */
[----:B------:R-:W1:Y:S01]  /*4090*/  S2R R2, SR_LANEID ;  /* 0x0000000000027919 */ /* 0x000e620000000000 */
[----:B------:R-:W-:-:S04]  /*40a0*/  LOP3.LUT R5, RZ, R5, RZ, 0x33, !PT ;  /* 0x00000005ff057212 */ /* 0x000fc800078e33ff */
[----:B------:R-:W2:Y:S07]  /*40b0*/  REDUX UR7, R5 ;  /* 0x00000000050773c4 */ /* 0x000eae0000000000 */
[----:B------:R-:W-:-:S03]  /*40c0*/  ULOP3.LUT UR5, URZ, UR4, URZ, 0x33, !UPT ;  /* 0x00000004ff057292 */ /* 0x000fc6000f8e33ff */
[----:B------:R-:W-:Y:S02]  /*40d0*/  VOTEU.ANY UR4, UPT, PT ;  /* 0x0000000000047886 */ /* 0x000fe400038e0100 */
[----:B------:R-:W-:Y:S01]  /*40e0*/  UFLO.U32 UR4, UR4 ;  /* 0x00000004000472bd */ /* 0x000fe200080e0000 */
[----:B------:R-:W-:-:S04]  /*40f0*/  IMAD.U32 R0, RZ, RZ, UR5 ;  /* 0x00000005ff007e24 */ /* 0x000fc8000f8e00ff */
[----:B------:R-:W3:Y:S02]  /*4100*/  REDUX UR8, R0 ;  /* 0x00000000000873c4 */ /* 0x000ee40000000000 */
[----:B------:R4:W-:Y:S01]  /*4110*/  UTCATOMSWS.AND URZ, UR5 ;  /* 0x0000000500ff79e3 */ /* 0x0009e20008000000 */
[----:B-1----:R-:W-:Y:S01]  /*4120*/  ISETP.EQ.U32.AND P0, PT, R2, UR4, PT ;  /* 0x0000000402007c0c */ /* 0x002fe2000bf02070 */
[----:B--2---:R-:W-:Y:S02]  /*4130*/  IMAD.U32 R2, RZ, RZ, UR7 ;  /* 0x00000007ff027e24 */ /* 0x004fe4000f8e00ff */
[----:B---3--:R-:W-:-:S10]  /*4140*/  IMAD.U32 R3, RZ, RZ, UR8 ;  /* 0x00000008ff037e24 */ /* 0x008fd4000f8e00ff */
[----:B------:R4:W-:Y:S04]  /*4150*/  @P0 ATOMS.AND RZ, [UR6+0x14], R3 ;  /* 0x00001403ffff098c */ /* 0x0009e8000a800006 */
[----:B------:R4:W-:Y:S01]  /*4160*/  @P0 ATOMS.AND RZ, [UR6+0x18], R2 ;  /* 0x00001802ffff098c */ /* 0x0009e2000a800006 */
[----:B------:R-:W-:Y:S05]  /*4170*/  BRA `(.L_x_60) ;  /* 0x0000000000147947 */ /* 0x000fea0003800000 */
.L_x_59:
[----:B------:R-:W-:Y:S02]  /*4180*/  MOV R2, 0x41a0 ;  /* 0x000041a000027802 */ /* 0x000fe40000000f00 */
[----:B-----5:R-:W-:Y:S05]  /*4190*/  CALL.REL.NOINC `($__internal_0_$__cuda_sm10x_tcgen05_guardrail_trap_col_being_dealloced_not_returned_by_alloc) ;  /* 0x0000004800dc7944 */ /* 0x020fea0003c00000 */
[----:B------:R-:W-:Y:S05]  /*41a0*/  BRA `(.L_x_60) ;  /* 0x0000000000087947 */ /* 0x000fea0003800000 */
.L_x_58:
[----:B------:R-:W-:Y:S02]  /*41b0*/  MOV R2, 0x41d0 ;  /* 0x000041d000027802 */ /* 0x000fe40000000f00 */
[----:B-----5:R-:W-:Y:S05]  /*41c0*/  CALL.REL.NOINC `($__internal_2_$__cuda_sm10x_tcgen05_guardrail_trap_unallocated_columns_being_dealloced) ;  /* 0x0000004800e87944 */ /* 0x020fea0003c00000 */
.L_x_60:
[----:B------:R-:W-:Y:S01]  /*41d0*/  NOP ;  /* 0x0000000000007918 */ /* 0x000fe20000000000 */
[----:B----4-:R-:W-:Y:S05]  /*41e0*/  EXIT ;  /* 0x000000000000794d */ /* 0x010fea0003800000 */
.L_x_44:
[----:B------:R-:W2:Y:S01]  /*41f0*/  LDCU UR5, c[0x0][0x384] ;  /* 0x00007080ff0577ac */ /* 0x000ea20008000800 */
[----:B------:R-:W-:Y:S02]  /*4200*/  UISETP.NE.OR UP0, UPT, UR15, 0x3, !UP2 ;  /* 0x000000030f00788c */ /* 0x000fe4000d705670 */
[----:B--2---:R-:W-:-:S07]  /*4210*/  UIADD3 UR5, UPT, UPT, UR5, 0x3f, URZ ;  /* 0x0000003f05057890 */ /* 0x004fce000fffe0ff */
[----:B------:R-:W-:Y:S05]  /*4220*/  BRA.U UP0, `(.L_x_61) ;  /* 0x00000015000c7547 */ /* 0x000fea000b800000 */
[----:B------:R-:W-:Y:S01]  /*4230*/  USHF.R.S32.HI UR4, URZ, 0x1f, UR5 ;  /* 0x0000001fff047899 */ /* 0x000fe20008011405 */
[----:B------:R-:W2:Y:S01]  /*4240*/  S2UR UR7, SR_CgaCtaId ;  /* 0x00000000000779c3 */ /* 0x000ea20000008800 */
[----:B------:R-:W3:Y:S01]  /*4250*/  LDCU UR31, c[0x0][0x370] ;  /* 0x00006e00ff1f77ac */ /* 0x000ee20008000800 */
[----:B------:R-:W-:Y:S01]  /*4260*/  R2UR UR42, R56 ;  /* 0x00000000382a72ca */ /* 0x000fe200000e0000 */
[----:B------:R-:W-:Y:S01]  /*4270*/  IMAD.MOV.U32 R12, RZ, RZ, 0x1 ;  /* 0x00000001ff0c7424 */ /* 0x000fe200078e00ff */
[----:B------:R-:W-:Y:S01]  /*4280*/  R2UR UR41, R57 ;  /* 0x00000000392972ca */ /* 0x000fe200000e0000 */
[----:B------:R-:W-:Y:S01]  /*4290*/  ULEA.HI UR4, UR4, UR5, URZ, 0x6 ;  /* 0x0000000504047291 */ /* 0x000fe2000f8f30ff */
[----:B------:R-:W-:Y:S01]  /*42a0*/  IMAD.MOV.U32 R10, RZ, RZ, RZ ;  /* 0x000000ffff0a7224 */ /* 0x000fe200078e00ff */
[----:B------:R-:W3:Y:S01]  /*42b0*/  LDCU.128 UR32, c[0x0][0xb10] ;  /* 0x00016200ff2077ac */ /* 0x000ee20008000c00 */
[----:B------:R-:W4:Y:S01]  /*42c0*/  LDC.64 R18, c[0x0][0x348] ;  /* 0x0000d200ff127b82 */ /* 0x000f220000000a00 */
[----:B------:R-:W-:Y:S01]  /*42d0*/  IMAD.MOV.U32 R8, RZ, RZ, 0x2000 ;  /* 0x00002000ff087424 */ /* 0x000fe200078e00ff */
[----:B------:R-:W-:Y:S01]  /*42e0*/  USHF.R.S32.HI UR27, URZ, 0x6, UR4 ;  /* 0x00000006ff1b7899 */ /* 0x000fe20008011404 */
[----:B------:R-:W1:Y:S05]  /*42f0*/  LDCU UR30, c[0x0][0x374] ;  /* 0x00006e80ff1e77ac */ /* 0x000e6a0008000800 */
[----:B------:R-:W-:Y:S01]  /*4300*/  IMAD.U32 R0, RZ, RZ, UR27 ;  /* 0x0000001bff007e24 */ /* 0x000fe2000f8e00ff */
[----:B------:R-:W2:Y:S04]  /*4310*/  LDCU UR4, c[0x0][0xb30] ;  /* 0x00016600ff0477ac */ /* 0x000ea80008000800 */
[-C--:B------:R-:W-:Y:S01]  /*4320*/  IABS R2, R0.reuse ;  /* 0x0000000000027213 */ /* 0x080fe20000000000 */
[----:B------:R-:W1:Y:S01]  /*4330*/  LDCU UR18, c[0x0][0xb0c] ;  /* 0x00016180ff1277ac */ /* 0x000e620008000800 */
[----:B------:R-:W-:-:S02]  /*4340*/  IABS R0, R0 ;  /* 0x0000000000007213 */ /* 0x000fc40000000000 */
[----:B------:R-:W-:Y:S01]  /*4350*/  R2UR UR26, R2 ;  /* 0x00000000021a72ca */ /* 0x000fe200000e0000 */
[----:B------:R-:W4:Y:S01]  /*4360*/  LDCU UR45, c[0x0][0xb20] ;  /* 0x00016400ff2d77ac */ /* 0x000f220008000800 */
[----:B------:R-:W4:Y:S01]  /*4370*/  LDC.64 R2, c[0x0][0x888] ;  /* 0x00022200ff027b82 */ /* 0x000f220000000a00 */
[----:B------:R-:W-:Y:S01]  /*4380*/  IMAD.MOV R0, RZ, RZ, -R0 ;  /* 0x000000ffff007224 */ /* 0x000fe200078e0a00 */
[----:B------:R-:W4:Y:S04]  /*4390*/  LDCU UR29, c[0x0][0x388] ;  /* 0x00007100ff1d77ac */ /* 0x000f280008000800 */
[----:B------:R-:W-:Y:S01]  /*43a0*/  R2UR UR43, R0 ;  /* 0x00000000002b72ca */ /* 0x000fe200000e0000 */
[----:B------:R-:W-:Y:S01]  /*43b0*/  UMOV UR22, 0x400 ;  /* 0x0000040000167882 */ /* 0x000fe20000000000 */
[----:B--2---:R-:W-:-:S02]  /*43c0*/  UISETP.NE.AND UP2, UPT, UR4, 0x1, UPT ;  /* 0x000000010400788c */ /* 0x004fc4000bf45270 */
[----:B---3--:R-:W-:Y:S01]  /*43d0*/  UIMAD.WIDE.U32 UR10, UR31, UR32, URZ ;  /* 0x000000201f0a72a5 */ /* 0x008fe2000f8e00ff */
[----:B------:R-:W2:Y:S01]  /*43e0*/  I2F.RP R5, UR26 ;  /* 0x0000001a00057d06 */ /* 0x000ea20008209400 */
[----:B-1----:R-:W-:Y:S01]  /*43f0*/  UIMAD.WIDE.U32 UR8, UR30, UR35, URZ ;  /* 0x000000231e0872a5 */ /* 0x002fe2000f8e00ff */
[----:B------:R-:W-:Y:S01]  /*4400*/  UMOV UR4, URZ ;  /* 0x000000ff00047c82 */ /* 0x000fe20008000000 */
[----:B------:R-:W-:Y:S02]  /*4410*/  ULEA UR22, UR7, UR22, 0x18 ;  /* 0x0000001607167291 */ /* 0x000fe4000f8ec0ff */
[----:B------:R-:W-:Y:S02]  /*4420*/  UISETP.NE.AND UP0, UPT, UR39, 0x1, UPT ;  /* 0x000000012700788c */ /* 0x000fe4000bf05270 */
[----:B------:R-:W-:Y:S02]  /*4430*/  UIADD3 UR36, UPT, UPT, UR22, 0xa8, URZ ;  /* 0x000000a816247890 */ /* 0x000fe4000fffe0ff */
[----:B------:R-:W-:Y:S01]  /*4440*/  UISETP.NE.AND UP0, UPT, UR18, 0x1, UPT ;  /* 0x000000011200788c */ /* 0x000fe2000bf05270 */
[----:B------:R-:W-:Y:S01]  /*4450*/  UMOV UR40, UR11 ;  /* 0x0000000b00287c82 */ /* 0x000fe20008000000 */
[----:B----4-:R-:W-:Y:S01]  /*4460*/  ISETP.NE.U32.AND P0, PT, R2, RZ, PT ;  /* 0x000000ff0200720c */ /* 0x010fe20003f05070 */
[----:B------:R-:W-:Y:S01]  /*4470*/  UMOV UR38, UR9 ;  /* 0x0000000900267c82 */ /* 0x000fe20008000000 */
[----:B--2---:R-:W1:Y:S01]  /*4480*/  MUFU.RCP R4, R5 ;  /* 0x0000000500047308 */ /* 0x004e620000001000 */
[----:B------:R-:W-:Y:S01]  /*4490*/  UISETP.NE.AND UP0, UPT, UR34, 0x1, UPT ;  /* 0x000000012200788c */ /* 0x000fe2000bf05270 */
[----:B------:R-:W-:Y:S01]  /*44a0*/  ISETP.NE.AND.EX P0, PT, R3, RZ, PT, P0 ;  /* 0x000000ff0300720c */ /* 0x000fe20003f05300 */
[----:B------:R-:W-:Y:S01]  /*44b0*/  UMOV UR25, URZ ;  /* 0x000000ff00197c82 */ /* 0x000fe20008000000 */
[----:B------:R-:W2:Y:S01]  /*44c0*/  LDC.64 R2, c[0x0][0x890] ;  /* 0x00022400ff027b82 */ /* 0x000ea20000000a00 */
[----:B------:R-:W-:-:S02]  /*44d0*/  UPLOP3.LUT UP4, UPT, UPT, UPT, UPT, 0x40, 0x4 ;  /* 0x000000000004789c */ /* 0x000fc40003f8e870 */
[----:B------:R-:W-:Y:S01]  /*44e0*/  UISETP.GE.AND UP1, UPT, UR39, 0x1, UPT ;  /* 0x000000012700788c */ /* 0x000fe2000bf26270 */
[----:B------:R-:W3:Y:S01]  /*44f0*/  LDCU.64 UR16, c[0x0][0xb28] ;  /* 0x00016500ff1077ac */ /* 0x000ee20008000a00 */
[----:B------:R-:W-:Y:S02]  /*4500*/  UPRMT UR36, URZ, 0x654, UR36 ;  /* 0x00000654ff247896 */ /* 0x000fe40008000024 */
[----:B------:R-:W-:Y:S01]  /*4510*/  USHF.R.U32.HI UR40, URZ, UR33, UR40 ;  /* 0x00000021ff287299 */ /* 0x000fe20008011628 */
[----:B-1----:R-:W-:Y:S01]  /*4520*/  VIADD R4, R4, 0xffffffe ;  /* 0x0ffffffe04047836 */ /* 0x002fe20000000000 */
[----:B------:R-:W-:Y:S02]  /*4530*/  USHF.R.U32.HI UR38, URZ, UR45, UR38 ;  /* 0x0000002dff267299 */ /* 0x000fe40008011626 */
[----:B------:R-:W-:Y:S02]  /*4540*/  UISETP.NE.AND UP0, UPT, UR29, URZ, UPT ;  /* 0x000000ff1d00728c */ /* 0x000fe4000bf05270 */
[----:B------:R-:W-:Y:S01]  /*4550*/  UISETP.NE.AND UP6, UPT, UR27, URZ, UPT ;  /* 0x000000ff1b00728c */ /* 0x000fe2000bfc5270 */
[----:B------:R-:W1:Y:S01]  /*4560*/  F2I.FTZ.U32.TRUNC.NTZ R4, R4 ;  /* 0x0000000400047305 */ /* 0x000e62000021f000 */
[----:B------:R-:W-:Y:S01]  /*4570*/  VOTEU.ANY UP5, P0 ;  /* 0x0000000000ff7886 */ /* 0x000fe200000a0100 */
[----:B-1----:R-:W-:-:S13]  /*4580*/  R2UR UR5, R4 ;  /* 0x00000000040572ca */ /* 0x002fda00000e0000 */
[----:B------:R-:W-:-:S04]  /*4590*/  UIADD3 UR6, UPT, UPT, URZ, -UR5, URZ ;  /* 0x80000005ff067290 */ /* 0x000fc8000fffe0ff */
[----:B------:R-:W-:-:S04]  /*45a0*/  UIMAD UR6, UR6, UR26, URZ ;  /* 0x0000001a060672a4 */ /* 0x000fc8000f8e02ff */
[----:B------:R-:W-:-:S07]  /*45b0*/  UIMAD.WIDE.U32 UR6, UR5, UR6, UR4 ;  /* 0x00000006050672a5 */ /* 0x000fce000f8e0004 */
[----:B--23--:R-:W-:-:S05]  /*45c0*/  UMOV UR37, UR7 ;  /* 0x0000000700257c82 */ /* 0x00cfca0008000000 */
.L_x_70:
[----:B------:R-:W-:Y:S04]  /*45d0*/  SHF.L.U32 R5, R10, 0x1f, RZ ;  /* 0x0000001f0a057819 */ /* 0x000fe800000006ff */
[----:B-1----:R-:W1:Y:S02]  /*45e0*/  SYNCS.PHASECHK.TRANS64.TRYWAIT P0, [UR22+0xa0], R5 ;  /* 0x0000a005ff0075a7 */ /* 0x002e640008001116 */
[----:B-1----:R-:W-:Y:S05]  /*45f0*/  @!P0 BRA `(.L_x_62) ;  /* 0x0000004000e48947 */ /* 0x002fea0003800000 */
.L_x_137:
[----:B-1----:R-:W1:Y:S01]  /*4600*/  LDS.128 R4, [UR22+0xe0] ;  /* 0x0000e016ff047984 */ /* 0x002e620008000c00 */
[----:B------:R-:W-:Y:S01]  /*4610*/  UISETP.GE.AND UP0, UPT, UR39, 0x1, UPT ;  /* 0x000000012700788c */ /* 0x000fe2000bf06270 */
[----:B------:R-:W-:Y:S01]  /*4620*/  @!PT LDS RZ, [RZ] ;  /* 0x00000000fffff984 */ /* 0x000fe20000000800 */
[----:B------:R-:W-:Y:S01]  /*4630*/  @!PT LDS RZ, [RZ] ;  /* 0x00000000fffff984 */ /* 0x000fe20000000800 */
[----:B------:R-:W-:Y:S01]  /*4640*/  @!PT LDS RZ, [RZ] ;  /* 0x00000000fffff984 */ /* 0x000fe20000000800 */
[----:B------:R-:W-:Y:S01]  /*4650*/  @!PT LDS RZ, [RZ] ;  /* 0x00000000fffff984 */ /* 0x000fe20000000800 */
[----:B------:R2:W-:Y:S06]  /*4660*/  MEMBAR.ALL.CTA ;  /* 0x0000000000007992 */ /* 0x0005ec0000008000 */
[----:B--2---:R-:W2:Y:S02]  /*4670*/  FENCE.VIEW.ASYNC.S ;  /* 0x00000000000073c6 */ /* 0x004ea40000000000 */
[----:B--2---:R-:W-:Y:S01]  /*4680*/  SYNCS.ARRIVE.TRANS64.RED.A1T0 RZ, [UR36], RZ ;  /* 0x000000ffffff79a7 */ /* 0x004fe20008100424 */
[----:B-1----:R-:W-:Y:S11]  /*4690*/  LOP3.LUT P0, RZ, R6, 0x1, RZ, 0xc0, !PT ;  /* 0x0000000106ff7812 */ /* 0x002ff6000780c0ff */
[----:B------:R-:W-:Y:S02]  /*46a0*/  @!UPT UIADD3 URZ, UPT, UPT, URZ, URZ, URZ ;  /* 0x000000fffffff290 */ /* 0x000fe4000fffe0ff */
[----:B------:R-:W-:Y:S01]  /*46b0*/  VOTEU.ANY UP1, P0 ;  /* 0x0000000000ff7886 */ /* 0x000fe20000020100 */
[----:B------:R-:W-:Y:S11]  /*46c0*/  PLOP3.LUT P0, PT, PT, PT, UP1, 0x80, 0x8 ;  /* 0x000000000008781c */ /* 0x000ff60003f0f018 */
[----:B------:R-:W-:Y:S02]  /*46d0*/  @!UPT UIADD3 URZ, UPT, UPT, URZ, URZ, URZ ;  /* 0x000000fffffff290 */ /* 0x000fe4000fffe0ff */
[----:B------:R-:W-:Y:S02]  /*46e0*/  @P0 MOV R9, R4 ;  /* 0x0000000400090202 */ /* 0x000fe40000000f00 */
[----:B------:R-:W-:Y:S02]  /*46f0*/  @P0 LOP3.LUT R0, R5, 0xffff, RZ, 0xc0, !PT ;  /* 0x0000ffff05000812 */ /* 0x000fe400078ec0ff */
[----:B------:R-:W-:Y:S02]  /*4700*/  @P0 R2UR UR5, R9 ;  /* 0x00000000090502ca */ /* 0x000fe400000e0000 */
[----:B------:R-:W-:Y:S11]  /*4710*/  @P0 R2UR UR4, R0 ;  /* 0x00000000000402ca */ /* 0x000ff600000e0000 */
[----:B------:R-:W-:Y:S02]  /*4720*/  @UP1 UMOV UR15, UR5 ;  /* 0x00000005000f1c82 */ /* 0x000fe40008000000 */
[----:B------:R-:W-:Y:S01]  /*4730*/  @UP1 UMOV UR14, UR4 ;  /* 0x00000004000e1c82 */ /* 0x000fe20008000000 */
[----:B------:R-:W-:Y:S05]  /*4740*/  BRA.U !UP0, `(.L_x_63) ;  /* 0x0000000108c07547 */ /* 0x000fea000b800000 */
[----:B------:R-:W-:Y:S02]  /*4750*/  UIMAD.WIDE.U32 UR8, UR14, UR35, URZ ;  /* 0x000000230e0872a5 */ /* 0x000fe4000f8e00ff */
[----:B------:R-:W-:Y:S02]  /*4760*/  UP2UR UR19, UPR, URZ, 0x4 ;  /* 0x00000004ff137883 */ /* 0x000fe40008000000 */
[----:B------:R-:W-:Y:S02]  /*4770*/  UISETP.NE.AND UP2, UPT, UR34, 0x1, UPT ;  /* 0x000000012200788c */ /* 0x000fe4000bf45270 */
[----:B------:R-:W-:Y:S02]  /*4780*/  UIMAD.WIDE.U32 UR10, UR15, UR32, URZ ;  /* 0x000000200f0a72a5 */ /* 0x000fe4000f8e00ff */
[----:B------:R-:W-:Y:S02]  /*4790*/  USEL UR4, UR30, UR38, !UP2 ;  /* 0x000000261e047287 */ /* 0x000fe4000d000000 */
[----:B------:R-:W-:Y:S02]  /*47a0*/  UISETP.NE.AND UP0, UPT, UR18, 0x1, UPT ;  /* 0x000000011200788c */ /* 0x000fe4000bf05270 */
[----:B------:R-:W-:Y:S02]  /*47b0*/  UP2UR UR24, UPR, URZ, 0x2 ;  /* 0x00000002ff187883 */ /* 0x000fe40008000000 */
[----:B------:R-:W-:Y:S02]  /*47c0*/  UISETP.NE.AND UP1, UPT, UR39, 0x1, UPT ;  /* 0x000000012700788c */ /* 0x000fe4000bf25270 */
[----:B------:R-:W-:Y:S02]  /*47d0*/  UIMAD.WIDE.U32 UR12, UR4, UR16, URZ ;  /* 0x00000010040c72a5 */ /* 0x000fe4000f8e00ff */
[----:B------:R-:W-:Y:S01]  /*47e0*/  USEL UR7, UR31, UR40, !UP0 ;  /* 0x000000281f077287 */ /* 0x000fe2000c000000 */
[----:B------:R-:W-:Y:S02]  /*47f0*/  UMOV UR5, UR9 ;  /* 0x0000000900057c82 */ /* 0x000fe40008000000 */
[----:B------:R-:W-:Y:S02]  /*4800*/  USHF.R.U32.HI UR6, URZ, UR45, UR5 ;  /* 0x0000002dff067299 */ /* 0x000fe40008011605 */
[----:B------:R-:W-:Y:S02]  /*4810*/  UIMAD.WIDE.U32 UR20, UR7, UR16, URZ ;  /* 0x00000010071472a5 */ /* 0x000fe4000f8e00ff */
[----:B------:R-:W-:Y:S02]  /*4820*/  USEL UR6, UR14, UR6, !UP2 ;  /* 0x000000060e067287 */ /* 0x000fe4000d000000 */
[----:B------:R-:W-:Y:S01]  /*4830*/  UISETP.NE.AND UP2, UPT, UR19, URZ, UPT ;  /* 0x000000ff1300728c */ /* 0x000fe2000bf45270 */
[----:B------:R-:W-:Y:S01]  /*4840*/  UMOV UR5, UR11 ;  /* 0x0000000b00057c82 */ /* 0x000fe20008000000 */
[----:B------:R-:W-:Y:S02]  /*4850*/  UIMAD.WIDE.U32 UR10, UR6, UR16, URZ ;  /* 0x00000010060a72a5 */ /* 0x000fe4000f8e00ff */
[----:B------:R-:W-:Y:S03]  /*4860*/  USHF.R.U32.HI UR8, URZ, UR33, UR5 ;  /* 0x00000021ff087299 */ /* 0x000fe60008011605 */
[----:B------:R-:W-:Y:S02]  /*4870*/  UMOV UR5, UR13 ;  /* 0x0000000d00057c82 */ /* 0x000fe40008000000 */
[----:B------:R-:W-:Y:S03]  /*4880*/  @UP1 USHF.R.U32.HI UR4, URZ, UR17, UR5 ;  /* 0x00000011ff041299 */ /* 0x000fe60008011605 */
[----:B------:R-:W-:Y:S01]  /*4890*/  UMOV UR5, UR21 ;  /* 0x0000001500057c82 */ /* 0x000fe20008000000 */
[----:B------:R-:W-:Y:S02]  /*48a0*/  UIMAD UR4, UR39, UR4, URZ ;  /* 0x00000004270472a4 */ /* 0x000fe4000f8e02ff */
[----:B------:R-:W-:Y:S02]  /*48b0*/  @UP1 USHF.R.U32.HI UR7, URZ, UR17, UR5 ;  /* 0x00000011ff071299 */ /* 0x000fe40008011605 */
[----:B------:R-:W-:Y:S02]  /*48c0*/  USEL UR5, UR15, UR8, !UP0 ;  /* 0x000000080f057287 */ /* 0x000fe4000c000000 */
[----:B------:R-:W-:Y:S02]  /*48d0*/  UIMAD UR8, UR39, UR7, URZ ;  /* 0x00000007270872a4 */ /* 0x000fe4000f8e02ff */
[----:B------:R-:W-:Y:S03]  /*48e0*/  UISETP.GE.AND UP0, UPT, UR6, UR4, UPT ;  /* 0x000000040600728c */ /* 0x000fe6000bf06270 */
[----:B------:R-:W-:Y:S01]  /*48f0*/  UMOV UR4, UR11 ;  /* 0x0000000b00047c82 */ /* 0x000fe20008000000 */
[----:B------:R-:W-:Y:S02]  /*4900*/  UISETP.GE.OR UP0, UPT, UR5, UR8, UP0 ;  /* 0x000000080500728c */ /* 0x000fe40008706670 */
[----:B------:R-:W-:Y:S02]  /*4910*/  USHF.R.U32.HI UR4, URZ, UR17, UR4 ;  /* 0x00000011ff047299 */ /* 0x000fe40008011604 */
[----:B------:R-:W-:Y:S02]  /*4920*/  UIMAD.WIDE.U32 UR8, UR5, UR16, URZ ;  /* 0x00000010050872a5 */ /* 0x000fe4000f8e00ff */
[----:B------:R-:W-:Y:S04]  /*4930*/  USEL UR10, UR6, UR4, !UP1 ;  /* 0x00000004060a7287 */ /* 0x000fe8000c800000 */
[----:B------:R-:W-:Y:S01]  /*4940*/  UIADD3 UR11, UPT, UPT, -UR10, URZ, URZ ;  /* 0x000000ff0a0b7290 */ /* 0x000fe2000fffe1ff */
[----:B------:R-:W-:Y:S02]  /*4950*/  @!UP0 UMOV UR4, UR9 ;  /* 0x0000000900048c82 */ /* 0x000fe40008000000 */
[----:B------:R-:W-:Y:S02]  /*4960*/  @!UP0 USHF.R.U32.HI UR4, URZ, UR17, UR4 ;  /* 0x00000011ff048299 */ /* 0x000fe40008011604 */
[----:B------:R-:W-:Y:S02]  /*4970*/  UIMAD UR8, UR39, UR11, UR6 ;  /* 0x0000000b270872a4 */ /* 0x000fe4000f8e0206 */
[----:B------:R-:W-:Y:S02]  /*4980*/  @!UP0 USEL UR4, UR5, UR4, !UP1 ;  /* 0x0000000405048287 */ /* 0x000fe4000c800000 */
[----:B------:R-:W-:Y:S02]  /*4990*/  UISETP.NE.AND UP1, UPT, UR24, URZ, UPT ;  /* 0x000000ff1800728c */ /* 0x000fe4000bf25270 */
[----:B------:R-:W-:Y:S02]  /*49a0*/  @!UP0 UIMAD UR8, UR7, UR8, UR4 ;  /* 0x00000008070882a4 */ /* 0x000fe4000f8e0204 */
[----:B------:R-:W-:Y:S02]  /*49b0*/  @!UP0 UIADD3 UR9, UPT, UPT, UR10, -UR4, URZ ;  /* 0x800000040a098290 */ /* 0x000fe4000fffe0ff */
[----:B------:R-:W-:Y:S02]  /*49c0*/  UIADD3 UR4, UPT, UPT, -UR5, URZ, URZ ;  /* 0x000000ff05047290 */ /* 0x000fe4000fffe1ff */
[----:B------:R-:W-:Y:S02]  /*49d0*/  UIADD3 UR7, UPT, UPT, -UR6, URZ, URZ ;  /* 0x000000ff06077290 */ /* 0x000fe4000fffe1ff */
[----:B------:R-:W-:Y:S02]  /*49e0*/  @!UP0 UIMAD UR6, UR9, UR39, UR5 ;  /* 0x00000027090682a4 */ /* 0x000fe4000f8e0205 */
[----:B------:R-:W-:Y:S02]  /*49f0*/  UIMAD UR15, UR18, UR4, UR15 ;  /* 0x00000004120f72a4 */ /* 0x000fe4000f8e020f */
[----:B------:R-:W-:Y:S01]  /*4a00*/  UIMAD UR4, UR34, UR7, UR14 ;  /* 0x00000007220472a4 */ /* 0x000fe2000f8e020e */
[----:B------:R-:W-:Y:S02]  /*4a10*/  @!UP0 UMOV UR5, UR8 ;  /* 0x0000000800058c82 */ /* 0x000fe40008000000 */
[----:B------:R-:W-:Y:S02]  /*4a20*/  UIMAD UR15, UR5, UR18, UR15 ;  /* 0x00000012050f72a4 */ /* 0x000fe4000f8e020f */
[----:B------:R-:W-:Y:S11]  /*4a30*/  UIMAD UR14, UR6, UR34, UR4 ;  /* 0x00000022060e72a4 */ /* 0x000ff6000f8e0204 */
[----:B------:R-:W-:Y:S01]  /*4a40*/  @!UPT UIADD3 URZ, UPT, UPT, URZ, URZ, URZ ;  /* 0x000000fffffff290 */ /* 0x000fe2000fffe0ff */
.L_x_63:
[----:B------:R-:W1:Y:S01]  /*4a50*/  @!UP2 LDCU.128 UR8, c[0x0][0xb10] ;  /* 0x00016200ff08a7ac */ /* 0x000e620008000c00 */
[----:B------:R-:W-:Y:S04]  /*4a60*/  MOV R0, UR23 ;  /* 0x0000001700007c02 */ /* 0x000fe80008000f00 */
[----:B------:R-:W-:Y:S01]  /*4a70*/  IABS R0, R0 ;  /* 0x0000000000007213 */ /* 0x000fe20000000000 */
[----:B------:R-:W2:Y:S01]  /*4a80*/  @!UP2 LDCU UR5, c[0x0][0xb0c] ;  /* 0x00016180ff05a7ac */ /* 0x000ea20008000800 */
[----:B-1----:R-:W-:Y:S07]  /*4a90*/  UIMAD.WIDE.U32 UR6, UR15, UR8, URZ ;  /* 0x000000080f0672a5 */ /* 0x002fee000f8e00ff */
[----:B------:R-:W-:Y:S01]  /*4aa0*/  @!UP2 UMOV UR4, UR7 ;  /* 0x000000070004ac82 */ /* 0x000fe20008000000 */
[----:B--2---:R-:W-:Y:S02]  /*4ab0*/  @!UP2 UISETP.NE.AND UP0, UPT, UR5, 0x1, UPT ;  /* 0x000000010500a88c */ /* 0x004fe4000bf05270 */
[----:B------:R-:W-:Y:S02]  /*4ac0*/  @!UP2 USHF.R.U32.HI UR4, URZ, UR9, UR4 ;  /* 0x00000009ff04a299 */ /* 0x000fe40008011604 */
[----:B------:R-:W-:Y:S02]  /*4ad0*/  UIMAD.WIDE.U32 UR6, UR14, UR11, URZ ;  /* 0x0000000b0e0672a5 */ /* 0x000fe4000f8e00ff */
[----:B------:R-:W-:Y:S02]  /*4ae0*/  @!UP2 USEL UR8, UR15, UR4, !UP0 ;  /* 0x000000040f08a287 */ /* 0x000fe4000c000000 */
[----:B------:R-:W-:Y:S03]  /*4af0*/  @!UP2 UISETP.NE.AND UP0, UPT, UR10, 0x1, UPT ;  /* 0x000000010a00a88c */ /* 0x000fe6000bf05270 */
[----:B------:R-:W-:Y:S02]  /*4b00*/  @!UP2 UMOV UR6, UR7 ;  /* 0x000000070006ac82 */ /* 0x000fe40008000000 */
[----:B------:R-:W1:Y:S02]  /*4b10*/  @!UP2 LDCU UR4, c[0x0][0xb20] ;  /* 0x00016400ff04a7ac */ /* 0x000e640008000800 */
[----:B-1----:R-:W-:Y:S04]  /*4b20*/  @!UP2 USHF.R.U32.HI UR6, URZ, UR4, UR6 ;  /* 0x00000004ff06a299 */ /* 0x002fe80008011606 */
[----:B------:R-:W-:Y:S04]  /*4b30*/  @!UP2 USEL UR6, UR14, UR6, !UP0 ;  /* 0x000000060e06a287 */ /* 0x000fe8000c000000 */
[----:B------:R-:W-:Y:S02]  /*4b40*/  @!UP2 UIADD3 UR4, UPT, UPT, -UR8, UR6, URZ ;  /* 0x000000060804a290 */ /* 0x000fe4000fffe1ff */
[----:B------:R-:W-:Y:S02]  /*4b50*/  @!UP2 UIADD3 UR6, UPT, UPT, UR8, -UR6, URZ ;  /* 0x800000060806a290 */ /* 0x000fe4000fffe0ff */
[----:B------:R-:W-:Y:S02]  /*4b60*/  @!UP2 UIMAD UR15, UR4, UR5, UR15 ;  /* 0x00000005040fa2a4 */ /* 0x000fe4000f8e020f */
[----:B------:R-:W-:Y:S01]  /*4b70*/  @!UP2 UIMAD UR14, UR6, UR10, UR14 ;  /* 0x0000000a060ea2a4 */ /* 0x000fe2000f8e020e */
[----:B------:R-:W-:Y:S11]  /*4b80*/  BRA.U UP4, `(.L_x_64) ;  /* 0x0000000104107547 */ /* 0x000ff6000b800000 */
[----:B------:R-:W-:Y:S04]  /*4b90*/  MOV R9, UR44 ;  /* 0x0000002c00097c02 */ /* 0x000fe80008000f00 */
[----:B------:R-:W-:Y:S04]  /*4ba0*/  SHF.L.U32 R14, R9, 0x1f, RZ ;  /* 0x0000001f090e7819 */ /* 0x000fe800000006ff */
[----:B------:R-:W1:Y:S02]  /*4bb0*/  SYNCS.PHASECHK.TRANS64.TRYWAIT P1, [UR22+0x98], R14 ;  /* 0x0000980eff0075a7 */ /* 0x000e640008021116 */
[----:B-1----:R-:W-:Y:S05]  /*4bc0*/  @!P1 BRA `(.L_x_65) ;  /* 0x0000003c00889947 */ /* 0x002fea0003800000 */
.L_x_64:
[----:B------:R-:W-:Y:S01]  /*4bd0*/  UISETP.NE.AND UP4, UPT, UR29, URZ, UPT ;  /* 0x000000ff1d00728c */ /* 0x000fe2000bf85270 */
[----:B------:R-:W-:Y:S01]  /*4be0*/  R2UR UR4, R0 ;  /* 0x00000000000472ca */ /* 0x000fe200000e0000 */
[----:B------:R-:W-:Y:S01]  /*4bf0*/  USHF.L.U32 UR11, UR28, 0x6, URZ ;  /* 0x000000061c0b7899 */ /* 0x000fe200080006ff */
[----:B------:R-:W-:Y:S05]  /*4c00*/  IMAD.U32 R0, RZ, RZ, UR29 ;  /* 0x0000001dff007e24 */ /* 0x000fea000f8e00ff */
[----:B------:R-:W-:Y:S04]  /*4c10*/  IABS R11, R0 ;  /* 0x00000000000b7213 */ /* 0x000fe80000000000 */
[----:B------:R-:W2:Y:S02]  /*4c20*/  I2F.RP R16, R11 ;  /* 0x0000000b00107306 */ /* 0x000ea40000209400 */
[----:B------:R-:W-:Y:S07]  /*4c30*/  UIMAD.WIDE.U32 UR6, UR37, UR4, URZ ;  /* 0x00000004250672a5 */ /* 0x000fee000f8e00ff */
[----:B------:R-:W-:Y:S02]  /*4c40*/  UMOV UR12, UR7 ;  /* 0x00000007000c7c82 */ /* 0x000fe40008000000 */
[----:B------:R-:W-:Y:S04]  /*4c50*/  UIMAD UR4, UR12, UR43, UR4 ;  /* 0x0000002b0c0472a4 */ /* 0x000fe8000f8e0204 */
[----:B------:R-:W-:Y:S01]  /*4c60*/  UISETP.GT.U32.AND UP0, UPT, UR26, UR4, UPT ;  /* 0x000000041a00728c */ /* 0x000fe2000bf04070 */
[----:B--2---:R-:W2:Y:S10]  /*4c70*/  MUFU.RCP R0, R16 ;  /* 0x0000001000007308 */ /* 0x004eb40000001000 */
[----:B------:R-:W-:Y:S02]  /*4c80*/  @!UP0 UIADD3 UR4, UPT, UPT, UR4, -UR26, URZ ;  /* 0x8000001a04048290 */ /* 0x000fe4000fffe0ff */
[----:B------:R-:W-:Y:S02]  /*4c90*/  @!UP0 UIADD3 UR12, UPT, UPT, UR12, 0x1, URZ ;  /* 0x000000010c0c8890 */ /* 0x000fe4000fffe0ff */
[----:B------:R-:W-:Y:S02]  /*4ca0*/  UISETP.GE.U32.AND UP0, UPT, UR4, UR26, UPT ;  /* 0x0000001a0400728c */ /* 0x000fe4000bf06070 */
[----:B------:R-:W-:Y:S01]  /*4cb0*/  ULOP3.LUT UR4, UR23, UR27, URZ, 0x3c, !UPT ;  /* 0x0000001b17047292 */ /* 0x000fe2000f8e3cff */
[----:B--2---:R-:W-:Y:S04]  /*4cc0*/  VIADD R13, R0, 0xffffffe ;  /* 0x0ffffffe000d7836 */ /* 0x004fe80000000000 */
[----:B------:R-:W1:Y:S04]  /*4cd0*/  F2I.FTZ.U32.TRUNC.NTZ R15, R13 ;  /* 0x0000000d000f7305 */ /* 0x000e68000021f000 */
[----:B------:R-:W-:Y:S02]  /*4ce0*/  @UP0 UIADD3 UR12, UPT, UPT, UR12, 0x1, URZ ;  /* 0x000000010c0c0890 */ /* 0x000fe4000fffe0ff */
[----:B------:R-:W-:Y:S01]  /*4cf0*/  UISETP.GE.AND UP0, UPT, UR4, URZ, UPT ;  /* 0x000000ff0400728c */ /* 0x000fe2000bf06270 */
[--C-:B-1----:R-:W-:Y:S10]  /*4d00*/  IMAD.MOV R14, RZ, RZ, -R15.reuse ;  /* 0x000000ffff0e7224 */ /* 0x102ff400078e0a0f */
[----:B------:R-:W-:Y:S02]  /*4d10*/  @!UP0 UIADD3 UR12, UPT, UPT, -UR12, URZ, URZ ;  /* 0x000000ff0c0c8290 */ /* 0x000fe4000fffe1ff */
[----:B------:R-:W-:Y:S01]  /*4d20*/  @!UP6 ULOP3.LUT UR12, URZ, UR27, URZ, 0x33, !UPT ;  /* 0x0000001bff0ce292 */ /* 0x000fe2000f8e33ff */
[----:B------:R-:W-:Y:S02]  /*4d30*/  IMAD R9, R14, R11, RZ ;  /* 0x0000000b0e097224 */ /* 0x000fe400078e02ff */
[----:B------:R-:W-:Y:S01]  /*4d40*/  IMAD.MOV.U32 R14, RZ, RZ, RZ ;  /* 0x000000ffff0e7224 */ /* 0x000fe200078e00ff */
[----:B------:R-:W-:Y:S02]  /*4d50*/  ULOP3.LUT UR4, UR12, UR29, URZ, 0x3c, !UPT ;  /* 0x0000001d0c047292 */ /* 0x000fe4000f8e3cff */
[----:B------:R-:W-:Y:S01]  /*4d60*/  MOV R0, UR12 ;  /* 0x0000000c00007c02 */ /* 0x000fe20008000f00 */
[----:B------:R-:W-:Y:S01]  /*4d70*/  IMAD.HI.U32 R15, R15, R9, R14 ;  /* 0x000000090f0f7227 */ /* 0x000fe200078e000e */
[----:B------:R-:W-:Y:S02]  /*4d80*/  UISETP.GE.AND UP0, UPT, UR4, URZ, UPT ;  /* 0x000000ff0400728c */ /* 0x000fe4000bf06270 */
[----:B------:R-:W-:Y:S01]  /*4d90*/  IABS R0, R0 ;  /* 0x0000000000007213 */ /* 0x000fe20000000000 */
[----:B------:R-:W-:Y:S04]  /*4da0*/  UIADD3 UR4, UPT, UPT, -UR12, URZ, URZ ;  /* 0x000000ff0c047290 */ /* 0x000fe8000fffe1ff */
[----:B------:R-:W-:Y:S01]  /*4db0*/  IMAD.HI.U32 R15, R15, R0, RZ ;  /* 0x000000000f0f7227 */ /* 0x000fe200078e00ff */
[----:B------:R-:W-:Y:S03]  /*4dc0*/  UIMAD UR4, UR27, UR4, UR23 ;  /* 0x000000041b0472a4 */ /* 0x000fe6000f8e0217 */
[----:B------:R-:W-:Y:S01]  /*4dd0*/  IMAD.MOV R9, RZ, RZ, -R15 ;  /* 0x000000ffff097224 */ /* 0x000fe200078e0a0f */
[----:B------:R-:W-:Y:S03]  /*4de0*/  USHF.L.U32 UR10, UR4, 0x6, URZ ;  /* 0x00000006040a7899 */ /* 0x000fe600080006ff */
[C---:B------:R-:W-:Y:S05]  /*4df0*/  IMAD R0, R11.reuse, R9, R0 ;  /* 0x000000090b007224 */ /* 0x040fea00078e0200 */
[----:B------:R-:W-:Y:S11]  /*4e00*/  ISETP.GT.U32.AND P1, PT, R11, R0, PT ;  /* 0x000000000b00720c */ /* 0x000ff60003f24070 */
[----:B------:R-:W-:Y:S02]  /*4e10*/  @!UPT UIADD3 URZ, UPT, UPT, URZ, URZ, URZ ;  /* 0x000000fffffff290 */ /* 0x000fe4000fffe0ff */
[-C--:B------:R-:W-:Y:S01]  /*4e20*/  @!P1 IADD3 R0, PT, PT, R0, -R11.reuse, RZ ;  /* 0x8000000b00009210 */ /* 0x080fe20007ffe0ff */
[----:B------:R-:W-:Y:S01]  /*4e30*/  @!P1 VIADD R15, R15, 0x1 ;  /* 0x000000010f0f9836 */ /* 0x000fe20000000000 */
[----:B------:R-:W-:Y:S02]  /*4e40*/  ISETP.NE.U32.AND P1, PT, R2, RZ, PT ;  /* 0x000000ff0200720c */ /* 0x000fe40003f25070 */
[----:B------:R-:W-:Y:S02]  /*4e50*/  ISETP.GE.U32.AND P2, PT, R0, R11, PT ;  /* 0x0000000b0000720c */ /* 0x000fe40003f46070 */
[----:B------:R-:W-:Y:S11]  /*4e60*/  ISETP.NE.AND.EX P1, PT, R3, RZ, PT, P1 ;  /* 0x000000ff0300720c */ /* 0x000ff60003f25310 */
[----:B------:R-:W-:Y:S02]  /*4e70*/  @P2 IADD3 R15, PT, PT, R15, 0x1, RZ ;  /* 0x000000010f0f2810 */ /* 0x000fe40007ffe0ff */
[----:B------:R-:W-:Y:S02]  /*4e80*/  ISETP.NE.U32.AND P2, PT, R2, RZ, PT ;  /* 0x000000ff0200720c */ /* 0x000fe40003f45070 */
[----:B------:R-:W-:Y:S02]  /*4e90*/  R2UR UR13, R15 ;  /* 0x000000000f0d72ca */ /* 0x000fe400000e0000 */
[----:B------:R-:W-:Y:S11]  /*4ea0*/  ISETP.NE.AND.EX P2, PT, R3, RZ, PT, P2 ;  /* 0x000000ff0300720c */ /* 0x000ff60003f45320 */
[----:B------:R-:W-:Y:S02]  /*4eb0*/  @!UP0 UIADD3 UR13, UPT, UPT, -UR13, URZ, URZ ;  /* 0x000000ff0d0d8290 */ /* 0x000fe4000fffe1ff */
[----:B------:R-:W-:Y:S04]  /*4ec0*/  @!UP4 ULOP3.LUT UR13, URZ, UR29, URZ, 0x33, !UPT ;  /* 0x0000001dff0dc292 */ /* 0x000fe8000f8e33ff */
[----:B------:R-:W-:Y:S04]  /*4ed0*/  UIADD3 UR5, UPT, UPT, -UR13, URZ, URZ ;  /* 0x000000ff0d057290 */ /* 0x000fe8000fffe1ff */
[----:B------:R-:W-:Y:S01]  /*4ee0*/  UIMAD UR12, UR29, UR5, UR12 ;  /* 0x000000051d0c72a4 */ /* 0x000fe2000f8e020c */
[----:B------:R-:W-:Y:S11]  /*4ef0*/  @!P2 BRA `(.L_x_66) ;  /* 0x000000000030a947 */ /* 0x000ff60003800000 */
[----:B------:R-:W-:Y:S01]  /*4f00*/  UPLOP3.LUT UP3, UPT, UPT, UPT, UP5, 0x80, 0x8 ;  /* 0x000000000008789c */ /* 0x000fe20003f6f050 */
[----:B------:R-:W-:Y:S01]  /*4f10*/  HFMA2 R63, -RZ, RZ, 0, 5.9604644775390625e-08 ;  /* 0x00000001ff3f7431 */ /* 0x000fe200000001ff */
[----:B------:R-:W1:Y:S04]  /*4f20*/  LDCU.64 UR4, c[0x0][0x358] ;  /* 0x00006b00ff0477ac */ /* 0x000e680008000a00 */
[----:B------:R-:W-:Y:S11]  /*4f30*/  PLOP3.LUT P2, PT, PT, PT, UP3, 0x80, 0x8 ;  /* 0x000000000008781c */ /* 0x000ff60003f4f038 */
[----:B------:R-:W-:Y:S02]  /*4f40*/  @!UPT UIADD3 URZ, UPT, UPT, URZ, URZ, URZ ;  /* 0x000000fffffff290 */ /* 0x000fe4000fffe0ff */
[----:B------:R-:W2:Y:S01]  /*4f50*/  @P2 LDC.64 R14, c[0x0][0x888] ;  /* 0x00022200ff0e2b82 */ /* 0x000ea20000000a00 */
[----:B------:R-:W-:Y:S04]  /*4f60*/  @P2 IMAD R0, R17, R2, RZ ;  /* 0x0000000211002224 */ /* 0x000fe800078e02ff */
[----:B--2---:R-:W-:Y:S01]  /*4f70*/  @P2 IMAD.WIDE R14, R0, 0x4, R14 ;  /* 0x00000004000e2825 */ /* 0x004fe200078e020e */
[----:B------:R-:W-:Y:S04]  /*4f80*/  MOV R0, 0x1 ;  /* 0x0000000100007802 */ /* 0x000fe80000000f00 */
[----:B-1---5:R1:W5:Y:S01]  /*4f90*/  @P2 LDG.E R27, desc[UR4][R14.64] ;  /* 0x000000040e1b2981 */ /* 0x022362000c1e1900 */
[----:B------:R-:W-:Y:S01]  /*4fa0*/  @!P2 PRMT R63, R0, 0x7610, R63 ;  /* 0x00007610003fa816 */ /* 0x000fe2000000003f */
[----:B-1----:R-:W2:Y:S06]  /*4fb0*/  @!P2 LDC R27, c[0x0][0x880] ;  /* 0x00022000ff1bab82 */ /* 0x002eac0000000800 */
.L_x_66:
[----:B--2--5:R-:W-:Y:S01]  /*4fc0*/  @!P1 FSETP.EQ.AND P3, PT, R27, RZ, PT ;  /* 0x000000ff1b00920b */ /* 0x024fe20003f62000 */
[----:B------:R-:W-:Y:S01]  /*4fd0*/  @!UPT UIADD3 URZ, UPT, UPT, URZ, URZ, URZ ;  /* 0x000000fffffff290 */ /* 0x000fe2000fffe0ff */
[----:B------:R-:W-:Y:S11]  /*4fe0*/  @!P1 BRA `(.L_x_67) ;  /* 0x0000000000149947 */ /* 0x000ff60003800000 */
[----:B------:R-:W-:Y:S02]  /*4ff0*/  LOP3.LUT P1, RZ, R63, 0xff, RZ, 0xc0, !PT ;  /* 0x000000ff3fff7812 */ /* 0x000fe4000782c0ff */
[----:B------:R-:W-:Y:S04]  /*5000*/  PLOP3.LUT P3, PT, PT, PT, UP3, 0x80, 0x8 ;  /* 0x000000000008781c */ /* 0x000fe80003f6f038 */
[----:B------:R-:W-:Y:S07]  /*5010*/  PLOP3.LUT P3, PT, P3, PT, PT, 0x8, 0x80 ;  /* 0x000000000080781c */ /* 0x000fee0001f6e170 */
[----:B------:R-:W-:Y:S11]  /*5020*/  @P1 FSETP.EQ.AND P3, PT, R27, RZ, PT ;  /* 0x000000ff1b00120b */ /* 0x000ff60003f62000 */
[----:B------:R-:W-:Y:S02]  /*5030*/  @!UPT UIADD3 URZ, UPT, UPT, URZ, URZ, URZ ;  /* 0x000000fffffff290 */ /* 0x000fe4000fffe0ff */
.L_x_67:
[----:B------:R-:W-:Y:S01]  /*5040*/  ULEA UR4, UR25, UR22, 0x3 ;  /* 0x0000001619047291 */ /* 0x000fe2000f8e18ff */
[----:B------:R-:W-:Y:S02]  /*5050*/  SHF.L.U32 R9, R12, 0x1f, RZ ;  /* 0x0000001f0c097819 */ /* 0x000fe400000006ff */
[----:B------:R-:W-:Y:S04]  /*5060*/  ELECT P2, URZ, PT ;  /* 0x0000000000ff782f */ /* 0x000fe80003840000 */
[----:B------:R-:W-:Y:S02]  /*5070*/  PLOP3.LUT P2, PT, P3, P2, PT, 0xf2, 0x2f ;  /* 0x00000000002f781c */ /* 0x000fe40001f45e72 */
[----:B------:R-:W1:Y:S02]  /*5080*/  SYNCS.PHASECHK.TRANS64.TRYWAIT P1, [UR4+0x78], R9 ;  /* 0x00007809ff0075a7 */ /* 0x000e640008021104 */
[----:B-1----:R-:W-:Y:S09]  /*5090*/  @!P1 BRA `(.L_x_68) ;  /* 0x00000038006c9947 */ /* 0x002ff20003800000 */
.L_x_140:
[----:B------:R-:W2:Y:S01]  /*50a0*/  S2UR UR23, SR_CgaCtaId ;  /* 0x00000000001779c3 */ /* 0x000ea20000008800 */
[----:B------:R-:W-:Y:S01]  /*50b0*/  VOTEU.ALL UP0, P2 ;  /* 0x0000000000ff7886 */ /* 0x000fe20001000000 */
[----:B-1----:R-:W-:Y:S01]  /*50c0*/  @!P2 IADD3 R9, P1, PT, R18, 0x580, RZ ;  /* 0x000005801209a810 */ /* 0x002fe20007f3e0ff */
[----:B------:R-:W-:Y:S01]  /*50d0*/  UIADD3 UR6, UPT, UPT, UR25, 0x1, URZ ;  /* 0x0000000119067890 */ /* 0x000fe2000fffe0ff */
[----:B------:R-:W-:Y:S01]  /*50e0*/  @P0 SHF.R.U32.HI R17, RZ, 0x10, R5 ;  /* 0x00000010ff110819 */ /* 0x000fe20000011605 */
[----:B------:R-:W-:Y:S01]  /*50f0*/  UIADD3 UR9, UPT, UPT, UR4, 0x60, URZ ;  /* 0x0000006004097890 */ /* 0x000fe2000fffe0ff */
[----:B------:R-:W-:Y:S01]  /*5100*/  @!P2 R2UR UR7, R9 ;  /* 0x000000000907a2ca */ /* 0x000fe200000e0000 */
[----:B------:R-:W-:Y:S01]  /*5110*/  @!UP0 ULEA UR5, UR25, UR22, 0xd ;  /* 0x0000001619058291 */ /* 0x000fe2000f8e68ff */
[----:B------:R-:W-:Y:S01]  /*5120*/  @!P2 IMAD.X R0, RZ, RZ, R19, P1 ;  /* 0x000000ffff00a224 */ /* 0x000fe200008e0613 */
[----:B------:R-:W-:Y:S01]  /*5130*/  UMOV UR24, 0x0 ;  /* 0x0000000000187882 */ /* 0x000fe20000000000 */
[----:B------:R-:W-:Y:S01]  /*5140*/  UMOV UR25, 0x10000000 ;  /* 0x1000000000197882 */ /* 0x000fe20000000000 */
[----:B------:R-:W-:Y:S02]  /*5150*/  @!UP0 UIADD3 UR8, UPT, UPT, UR5, 0x400, URZ ;  /* 0x0000040005088890 */ /* 0x000fe4000fffe0ff */
[----:B------:R-:W-:Y:S01]  /*5160*/  UISETP.NE.AND UP0, UPT, UR6, 0x3, UPT ;  /* 0x000000030600788c */ /* 0x000fe2000bf05270 */
[----:B------:R-:W-:Y:S01]  /*5170*/  @!P2 R2UR UR5, R0 ;  /* 0x000000000005a2ca */ /* 0x000fe200000e0000 */
[----:B------:R-:W-:Y:S02]  /*5180*/  @!P2 IMAD.MOV.U32 R0, RZ, RZ, 0x2000 ;  /* 0x00002000ff00a424 */ /* 0x000fe400078e00ff */
[----:B------:R-:W-:Y:S02]  /*5190*/  USEL UR6, UR6, URZ, UP0 ;  /* 0x000000ff06067287 */ /* 0x000fe40008000000 */
[----:B------:R-:W-:Y:S01]  /*51a0*/  IMAD.U32 R14, RZ, RZ, UR7 ;  /* 0x00000007ff0e7e24 */ /* 0x000fe2000f8e00ff */
[----:B------:R-:W-:Y:S02]  /*51b0*/  USEL UR19, URZ, 0x1, UP0 ;  /* 0x00000001ff137887 */ /* 0x000fe40008000000 */
[----:B------:R-:W-:Y:S02]  /*51c0*/  VOTEU.ALL UP0, P2 ;  /* 0x0000000000ff7886 */ /* 0x000fe40001000000 */
[----:B------:R-:W-:Y:S01]  /*51d0*/  @!P2 R2UR UR20, R14 ;  /* 0x000000000e14a2ca */ /* 0x000fe200000e0000 */
[----:B--2---:R-:W-:Y:S01]  /*51e0*/  UPRMT UR7, UR23, 0x654, UR9 ;  /* 0x0000065417077896 */ /* 0x004fe20008000009 */
[----:B------:R-:W-:Y:S01]  /*51f0*/  LOP3.LUT R12, R12, UR19, RZ, 0x3c, !PT ;  /* 0x000000130c0c7c12 */ /* 0x000fe2000f8e3cff */
[----:B------:R-:W-:Y:S01]  /*5200*/  IMAD.U32 R15, RZ, RZ, UR5 ;  /* 0x00000005ff0f7e24 */ /* 0x000fe2000f8e00ff */
[----:B------:R-:W-:Y:S02]  /*5210*/  ULEA UR5, UR6, UR22, 0x3 ;  /* 0x0000001606057291 */ /* 0x000fe4000f8e18ff */
[----:B------:R-:W-:Y:S02]  /*5220*/  SHF.L.U32 R11, R12, 0x1f, RZ ;  /* 0x0000001f0c0b7819 */ /* 0x000fe400000006ff */
[----:B------:R-:W-:Y:S11]  /*5230*/  @!P2 R2UR UR21, R15 ;  /* 0x000000000f15a2ca */ /* 0x000ff600000e0000 */
[----:B------:R-:W-:Y:S02]  /*5240*/  @!UPT UIADD3 URZ, UPT, UPT, URZ, URZ, URZ ;  /* 0x000000fffffff290 */ /* 0x000fe4000fffe0ff */
[----:B------:R1:W-:Y:S01]  /*5250*/  @!UP0 UTMALDG.4D [UR8], [UR20], desc[UR24] ;  /* 0x00001808140085b4 */ /* 0x0003e20008019000 */
[----:B------:R1:W-:Y:S01]  /*5260*/  @!P2 SYNCS.ARRIVE.TRANS64.RED.A0TR RZ, [UR4+0x60], R0 ;  /* 0x00006000ffffa9a7 */ /* 0x0003e20008300404 */
[----:B------:R-:W-:Y:S01]  /*5270*/  SYNCS.ARRIVE.TRANS64.RED.A1T0 RZ, [UR7], RZ ;  /* 0x000000ffffff79a7 */ /* 0x000fe20008100407 */
[----:B------:R-:W2:Y:S02]  /*5280*/  SYNCS.PHASECHK.TRANS64.TRYWAIT P1, [UR5+0x78], R11 ;  /* 0x0000780bff0075a7 */ /* 0x000ea40008021105 */
[----:B-12---:R-:W-:Y:S05]  /*5290*/  @!P1 BRA `(.L_x_69) ;  /* 0x0000003800049947 */ /* 0x006fea0003800000 */
.L_x_142:
[----:B------:R-:W2:Y:S01]  /*52a0*/  S2UR UR19, SR_CgaCtaId ;  /* 0x00000000001379c3 */ /* 0x000ea20000008800 */
[----:B------:R-:W-:Y:S01]  /*52b0*/  UIADD3 UR9, UPT, UPT, UR5, 0x60, URZ ;  /* 0x0000006005097890 */ /* 0x000fe2000fffe0ff */
[----:B------:R-:W-:Y:S01]  /*52c0*/  @!P2 IADD3 R4, P1, PT, R18, 0x580, RZ ;  /* 0x000005801204a810 */ /* 0x000fe20007f3e0ff */
[----:B------:R-:W-:Y:S01]  /*52d0*/  UIADD3 UR23, UPT, UPT, UR14, UR42, URZ ;  /* 0x0000002a0e177290 */ /* 0x000fe2000fffe0ff */
[----:B------:R-:W-:Y:S01]  /*52e0*/  LOP3.LUT R10, R10, 0x1, RZ, 0x3c, !PT ;  /* 0x000000010a0a7812 */ /* 0x000fe200078e3cff */
[----:B------:R-:W-:Y:S01]  /*52f0*/  VOTEU.ALL UP0, P2 ;  /* 0x0000000000ff7886 */ /* 0x000fe20001000000 */
[----:B------:R-:W-:Y:S01]  /*5300*/  UMOV UR20, 0x0 ;  /* 0x0000000000147882 */ /* 0x000fe20000000000 */
[----:B-1----:R-:W-:Y:S01]  /*5310*/  @!P2 IMAD.X R0, RZ, RZ, R19, P1 ;  /* 0x000000ffff00a224 */ /* 0x002fe200008e0613 */
[----:B------:R-:W-:Y:S01]  /*5320*/  UMOV UR21, 0x10000000 ;  /* 0x1000000000157882 */ /* 0x000fe20000000000 */
[----:B------:R-:W-:Y:S02]  /*5330*/  UIADD3 UR28, UPT, UPT, UR15, UR41, URZ ;  /* 0x000000290f1c7290 */ /* 0x000fe4000fffe0ff */
[----:B------:R-:W-:Y:S02]  /*5340*/  @!UP0 ULEA UR4, UR6, UR22, 0xd ;  /* 0x0000001606048291 */ /* 0x000fe4000f8e68ff */
[----:B------:R-:W-:Y:S02]  /*5350*/  UIADD3 UR6, UPT, UPT, UR6, 0x1, URZ ;  /* 0x0000000106067890 */ /* 0x000fe4000fffe0ff */
[----:B------:R-:W-:Y:S02]  /*5360*/  @!UP0 UIADD3 UR10, UPT, UPT, UR10, 0x20, URZ ;  /* 0x000000200a0a8890 */ /* 0x000fe4000fffe0ff */
[----:B------:R-:W-:Y:S01]  /*5370*/  @!UP0 UIADD3 UR8, UPT, UPT, UR4, 0x400, URZ ;  /* 0x0000040004088890 */ /* 0x000fe2000fffe0ff */
[----:B------:R-:W-:Y:S01]  /*5380*/  @!P2 R2UR UR4, R0 ;  /* 0x000000000004a2ca */ /* 0x000fe200000e0000 */
[----:B------:R-:W-:Y:S02]  /*5390*/  UISETP.NE.AND UP0, UPT, UR6, 0x3, UPT ;  /* 0x000000030600788c */ /* 0x000fe4000bf05270 */
[----:B------:R-:W-:Y:S02]  /*53a0*/  UPLOP3.LUT UP4, UPT, UPT, UPT, UPT, 0x80, 0x8 ;  /* 0x000000000008789c */ /* 0x000fe40003f8f070 */
[----:B------:R-:W-:Y:S01]  /*53b0*/  USEL UR25, UR6, URZ, UP0 ;  /* 0x000000ff06197287 */ /* 0x000fe20008000000 */
[----:B------:R-:W-:Y:S02]  /*53c0*/  @!P2 R2UR UR6, R4 ;  /* 0x000000000406a2ca */ /* 0x000fe400000e0000 */
[----:B------:R-:W-:Y:S02]  /*53d0*/  PLOP3.LUT P0, PT, PT, PT, UP0, 0x80, 0x8 ;  /* 0x000000000008781c */ /* 0x000fe40003f0f008 */
[----:B------:R-:W-:Y:S03]  /*53e0*/  VOTEU.ALL UP0, P2 ;  /* 0x0000000000ff7886 */ /* 0x000fe60001000000 */
[----:B------:R-:W-:Y:S01]  /*53f0*/  IMAD.U32 R5, RZ, RZ, UR4 ;  /* 0x00000004ff057e24 */ /* 0x000fe2000f8e00ff */
[----:B--2---:R-:W-:Y:S04]  /*5400*/  UPRMT UR4, UR19, 0x654, UR9 ;  /* 0x0000065413047896 */ /* 0x004fe80008000009 */
[----:B------:R-:W-:Y:S01]  /*5410*/  @!P2 R2UR UR7, R5 ;  /* 0x000000000507a2ca */ /* 0x000fe200000e0000 */
[----:B------:R-:W-:Y:S01]  /*5420*/  IMAD.U32 R4, RZ, RZ, UR6 ;  /* 0x00000006ff047e24 */ /* 0x000fe2000f8e00ff */
[----:B------:R-:W-:Y:S04]  /*5430*/  SEL R5, RZ, 0x1, P0 ;  /* 0x00000001ff057807 */ /* 0x000fe80000000000 */
[----:B------:R-:W-:Y:S02]  /*5440*/  @!P2 R2UR UR6, R4 ;  /* 0x000000000406a2ca */ /* 0x000fe400000e0000 */
[----:B------:R-:W-:Y:S11]  /*5450*/  LOP3.LUT R12, R12, R5, RZ, 0x3c, !PT ;  /* 0x000000050c0c7212 */ /* 0x000ff600078e3cff */
[----:B------:R1:W-:Y:S01]  /*5460*/  @!UP0 UTMALDG.4D [UR8], [UR6], desc[UR20] ;  /* 0x00001408060085b4 */ /* 0x0003e20008019000 */
[----:B------:R1:W-:Y:S01]  /*5470*/  @!P2 SYNCS.ARRIVE.TRANS64.RED.A0TR RZ, [UR5+0x60], R8 ;  /* 0x00006008ffffa9a7 */ /* 0x0003e20008300405 */
[----:B------:R-:W-:Y:S01]  /*5480*/  SYNCS.ARRIVE.TRANS64.RED.A1T0 RZ, [UR4], RZ ;  /* 0x000000ffffff79a7 */ /* 0x000fe20008100404 */
[----:B------:R-:W-:Y:S05]  /*5490*/  BRA.U UP1, `(.L_x_70) ;  /* 0xfffffff1014c7547 */ /* 0x000fea000b83ffff */
[----:B------:R-:W-:Y:S01]  /*54a0*/  UIADD3 UR22, UPT, UPT, UR22, 0x78, URZ ;  /* 0x0000007816167890 */ /* 0x000fe2000fffe0ff */
[----:B------:R-:W-:-:S03]  /*54b0*/  SHF.L.U32 R3, R12, 0x1f, RZ ;  /* 0x0000001f0c037819 */ /* 0x000fc600000006ff */
[----:B------:R-:W-:-:S09]  /*54c0*/  ULEA UR4, UR25, UR22, 0x3 ;  /* 0x0000001619047291 */ /* 0x000fd2000f8e18ff */
[----:B------:R-:W2:Y:S02]  /*54d0*/  SYNCS.PHASECHK.TRANS64.TRYWAIT P0, [UR4], R3 ;  /* 0x00000003ff0075a7 */ /* 0x000ea40008001104 */
[----:B--2---:R-:W-:Y:S05]  /*54e0*/  @!P0 BRA `(.L_x_71) ;  /* 0x0000003400888947 */ /* 0x004fea0003800000 */
.L_x_144:
[----:B------:R-:W-:-:S04]  /*54f0*/  UIADD3 UR4, UPT, UPT, UR25, 0x1, URZ ;  /* 0x0000000119047890 */ /* 0x000fc8000fffe0ff */
[----:B------:R-:W-:-:S04]  /*5500*/  UISETP.NE.AND UP0, UPT, UR4, 0x3, UPT ;  /* 0x000000030400788c */ /* 0x000fc8000bf05270 */
[----:B------:R-:W-:Y:S02]  /*5510*/  USEL UR4, UR4, URZ, UP0 ;  /* 0x000000ff04047287 */ /* 0x000fe40008000000 */
[----:B------:R-:W-:-:S04]  /*5520*/  PLOP3.LUT P0, PT, PT, PT, UP0, 0x80, 0x8 ;  /* 0x000000000008781c */ /* 0x000fc80003f0f008 */
[----:B--2---:R-:W-:Y:S01]  /*5530*/  SEL R3, RZ, 0x1, P0 ;  /* 0x00000001ff037807 */ /* 0x004fe20000000000 */
[----:B------:R-:W-:-:S03]  /*5540*/  IMAD.U32 R0, RZ, RZ, UR4 ;  /* 0x00000004ff007e24 */ /* 0x000fc6000f8e00ff */
[----:B------:R-:W-:Y:S02]  /*5550*/  LOP3.LUT R12, R12, R3, RZ, 0x3c, !PT ;  /* 0x000000030c0c7212 */ /* 0x000fe400078e3cff */
[C---:B------:R-:W-:Y:S01]  /*5560*/  LEA R2, R0.reuse, UR22, 0x3 ;  /* 0x0000001600027c11 */ /* 0x040fe2000f8e18ff */
[----:B------:R-:W-:Y:S01]  /*5570*/  VIADD R0, R0, 0x1 ;  /* 0x0000000100007836 */ /* 0x000fe20000000000 */
[----:B------:R-:W-:-:S04]  /*5580*/  SHF.L.U32 R3, R12, 0x1f, RZ ;  /* 0x0000001f0c037819 */ /* 0x000fc800000006ff */
[----:B------:R-:W2:Y:S01]  /*5590*/  SYNCS.PHASECHK.TRANS64.TRYWAIT P1, [R2+URZ], R3 ;  /* 0x00000003020075a7 */ /* 0x000ea200080211ff */
[----:B------:R-:W-:-:S04]  /*55a0*/  ISETP.NE.AND P0, PT, R0, 0x3, PT ;  /* 0x000000030000780c */ /* 0x000fc80003f05270 */
[----:B------:R-:W-:Y:S02]  /*55b0*/  SEL R5, RZ, 0x1, P0 ;  /* 0x00000001ff057807 */ /* 0x000fe40000000000 */
[----:B------:R-:W-:Y:S02]  /*55c0*/  SEL R0, R0, RZ, P0 ;  /* 0x000000ff00007207 */ /* 0x000fe40000000000 */
[----:B------:R-:W-:Y:S01]  /*55d0*/  LOP3.LUT R5, R12, R5, RZ, 0x3c, !PT ;  /* 0x000000050c057212 */ /* 0x000fe200078e3cff */
[----:B--2---:R-:W-:Y:S06]  /*55e0*/  @!P1 BRA `(.L_x_72) ;  /* 0x0000003400609947 */ /* 0x004fec0003800000 */
.L_x_145:
[----:B------:R-:W-:Y:S02]  /*55f0*/  LEA R0, R0, UR22, 0x3 ;  /* 0x0000001600007c11 */ /* 0x000fe4000f8e18ff */
[----:B------:R-:W-:-:S07]  /*5600*/  SHF.L.U32 R5, R5, 0x1f, RZ ;  /* 0x0000001f05057819 */ /* 0x000fce00000006ff */
.L_x_73:
[----:B---3--:R3:W4:Y:S02]  /*5610*/  SYNCS.PHASECHK.TRANS64.TRYWAIT P0, [R0+URZ], R5 ;  /* 0x00000005000075a7 */ /* 0x00872400080011ff */
[----:B----4-:R-:W-:Y:S05]  /*5620*/  @!P0 NANOSLEEP.SYNCS 0x989680 ;  /* 0x009896800000895d */ /* 0x010fea0003900000 */
[----:B------:R-:W4:Y:S02]  /*5630*/  @!P0 SYNCS.PHASECHK.TRANS64 P0, [R0+URZ], R5 ;  /* 0x00000005000085a7 */ /* 0x000f2400080010ff */
[----:B-1--4-:R-:W-:Y:S05]  /*5640*/  @P0 EXIT ;  /* 0x000000000000094d */ /* 0x012fea0003800000 */
[----:B------:R-:W-:Y:S05]  /*5650*/  BRA `(.L_x_73) ;  /* 0xfffffffc00ec7947 */ /* 0x000fea000383ffff */
.L_x_61:
[----:B------:R-:W-:-:S06]  /*5660*/  UISETP.GE.AND UP0, UPT, UR15, 0x4, UPT ;  /* 0x000000040f00788c */ /* 0x000fcc000bf06270 */
[----:B------:R-:W-:-:S13]  /*5670*/  PLOP3.LUT P0, PT, PT, PT, UP0, 0x80, 0x8 ;  /* 0x000000000008781c */ /* 0x000fda0003f0f008 */
[----:B-1----:R-:W-:Y:S05]  /*5680*/  @!P0 EXIT ;  /* 0x000000000000894d */ /* 0x002fea0003800000 */
[----:B------:R-:W1:Y:S08]  /*5690*/  S2UR UR4, SR_CgaCtaId ;  /* 0x00000000000479c3 */ /* 0x000e700000008800 */
[----:B------:R-:W-:Y:S01]  /*56a0*/  BAR.SYNC.DEFER_BLOCKING 0x6, 0xa0 ;  /* 0x0182800000007b1d */ /* 0x000fe20000010000 */
[C---:B------:R-:W-:Y:S01]  /*56b0*/  IMAD.SHL.U32 R7, R62.reuse, 0x20, RZ ;  /* 0x000000203e077824 */ /* 0x040fe200078e00ff */
[----:B------:R-:W-:Y:S01]  /*56c0*/  SHF.R.U32.HI R6, RZ, 0x2, R62 ;  /* 0x00000002ff067819 */ /* 0x000fe2000001163e */
[C---:B------:R-:W-:Y:S01]  /*56d0*/  IMAD.SHL.U32 R61, R62.reuse, 0x4, RZ ;  /* 0x000000043e3d7824 */ /* 0x040fe200078e00ff */
[----:B------:R-:W-:Y:S01]  /*56e0*/  USHF.R.S32.HI UR53, URZ, 0x1f, UR5 ;  /* 0x0000001fff357899 */ /* 0x000fe20008011405 */
[C---:B------:R-:W-:Y:S01]  /*56f0*/  R2P PR, R62.reuse, 0x6 ;  /* 0x000000063e007804 */ /* 0x040fe20000000000 */
[----:B------:R-:W-:Y:S01]  /*5700*/  UMOV UR48, 0x400 ;  /* 0x0000040000307882 */ /* 0x000fe20000000000 */
[----:B------:R-:W2:Y:S01]  /*5710*/  LDCU.64 UR6, c[0x0][0x888] ;  /* 0x00011100ff0677ac */ /* 0x000ea20008000a00 */
[----:B------:R-:W3:Y:S01]  /*5720*/  LDC.64 R52, c[0x0][0x888] ;  /* 0x00022200ff347b82 */ /* 0x000ee20000000a00 */
[C---:B------:R-:W-:Y:S01]  /*5730*/  LOP3.LUT R0, R7.reuse, 0xe0, RZ, 0xc0, !PT ;  /* 0x000000e007007812 */ /* 0x040fe200078ec0ff */
[----:B------:R-:W-:Y:S01]  /*5740*/  IMAD.U32 R23, R62, 0x10000, RZ ;  /* 0x000100003e177824 */ /* 0x000fe200078e00ff */
[----:B------:R-:W-:Y:S01]  /*5750*/  LOP3.LUT R7, R7, 0x100, RZ, 0xc0, !PT ;  /* 0x0000010007077812 */ /* 0x000fe200078ec0ff */
[----:B------:R-:W-:Y:S01]  /*5760*/  IMAD.MOV.U32 R74, RZ, RZ, 0x8 ;  /* 0x00000008ff4a7424 */ /* 0x000fe200078e00ff */
[----:B------:R-:W-:Y:S01]  /*5770*/  LOP3.LUT R61, R0, 0x1c, R61, 0xf8, !PT ;  /* 0x0000001c003d7812 */ /* 0x000fe200078ef83d */
[----:B------:R-:W-:-:S02]  /*5780*/  IMAD.SHL.U32 R0, R62, 0x10, RZ ;  /* 0x000000103e007824 */ /* 0x000fc400078e00ff */
[----:B------:R-:W-:Y:S01]  /*5790*/  HFMA2 R60, -RZ, RZ, 0, 5.9604644775390625e-08 ;  /* 0x00000001ff3c7431 */ /* 0x000fe200000001ff */
[----:B------:R-:W4:Y:S01]  /*57a0*/  LDC.64 R54, c[0x0][0x890] ;  /* 0x00022400ff367b82 */ /* 0x000f220000000a00 */
[----:B------:R-:W-:Y:S01]  /*57b0*/  LOP3.LUT R61, R61, 0x4, R6, 0x78, !PT ;  /* 0x000000043d3d7812 */ /* 0x000fe200078e7806 */
[----:B------:R-:W-:Y:S01]  /*57c0*/  IMAD.MOV.U32 R73, RZ, RZ, 0x10 ;  /* 0x00000010ff497424 */ /* 0x000fe200078e00ff */
[----:B------:R-:W-:Y:S01]  /*57d0*/  LOP3.LUT R0, R7, 0x600, R0, 0xf8, !PT ;  /* 0x0000060007007812 */ /* 0x000fe200078ef800 */
[----:B------:R-:W-:Y:S01]  /*57e0*/  ULEA.HI UR53, UR53, UR5, URZ, 0x6 ;  /* 0x0000000535357291 */ /* 0x000fe2000f8f30ff */
[----:B------:R-:W-:Y:S01]  /*57f0*/  LOP3.LUT R62, R62, 0x60, RZ, 0xc0, !PT ;  /* 0x000000603e3e7812 */ /* 0x000fe200078ec0ff */
[----:B------:R-:W-:Y:S01]  /*5800*/  IMAD.MOV.U32 R22, RZ, RZ, RZ ;  /* 0x000000ffff167224 */ /* 0x000fe200078e00ff */
[----:B-1----:R-:W-:Y:S01]  /*5810*/  ULEA UR48, UR4, UR48, 0x18 ;  /* 0x0000003004307291 */ /* 0x002fe2000f8ec0ff */
[----:B------:R-:W-:Y:S01]  /*5820*/  LOP3.LUT R61, R0, R61, RZ, 0xfc, !PT ;  /* 0x0000003d003d7212 */ /* 0x000fe200078efcff */
[----:B--2---:R-:W-:Y:S01]  /*5830*/  IMAD.U32 R66, RZ, RZ, UR6 ;  /* 0x00000006ff427e24 */ /* 0x004fe2000f8e00ff */
[----:B------:R-:W-:Y:S01]  /*5840*/  CS2R R58, SRZ ;  /* 0x00000000003a7805 */ /* 0x000fe2000001ff00 */
[----:B------:R-:W-:Y:S01]  /*5850*/  IMAD.U32 R65, RZ, RZ, UR7 ;  /* 0x00000007ff417e24 */ /* 0x000fe2000f8e00ff */
[----:B------:R-:W1:Y:S01]  /*5860*/  LDCU.64 UR6, c[0x0][0x8b0] ;  /* 0x00011600ff0677ac */ /* 0x000e620008000a00 */
[----:B------:R-:W-:-:S02]  /*5870*/  LOP3.LUT R23, R23, 0x600000, RZ, 0xc0, !PT ;  /* 0x0060000017177812 */ /* 0x000fc400078ec0ff */
[----:B------:R-:W-:Y:S01]  /*5880*/  SEL R74, R74, 0xfffffff8, !P1 ;  /* 0xfffffff84a4a7807 */ /* 0x000fe20004800000 */
[----:B------:R-:W2:Y:S01]  /*5890*/  LDS R2, [UR48+0xf0] ;  /* 0x0000f030ff027984 */ /* 0x000ea20008000800 */
[----:B------:R-:W-:Y:S01]  /*58a0*/  UIADD3 UR4, UPT, UPT, UR48, 0x400, URZ ;  /* 0x0000040030047890 */ /* 0x000fe2000fffe0ff */
[----:B------:R-:W-:Y:S01]  /*58b0*/  SEL R73, R73, 0xfffffff0, !P2 ;  /* 0xfffffff049497807 */ /* 0x000fe20005000000 */
[----:B------:R-:W2:Y:S04]  /*58c0*/  LDCU UR61, c[0x0][0x370] ;  /* 0x00006e00ff3d77ac */ /* 0x000ea80008000800 */
[----:B------:R-:W-:Y:S01]  /*58d0*/  IMAD.U32 R0, RZ, RZ, UR4 ;  /* 0x00000004ff007e24 */ /* 0x000fe2000f8e00ff */
[----:B------:R-:W-:Y:S01]  /*58e0*/  UMOV UR51, URZ ;  /* 0x000000ff00337c82 */ /* 0x000fe20008000000 */
[----:B------:R-:W2:Y:S01]  /*58f0*/  LDCU UR45, c[0x0][0xb0c] ;  /* 0x00016180ff2d77ac */ /* 0x000ea20008000800 */
[----:B------:R-:W2:Y:S01]  /*5900*/  LDCU UR38, c[0x0][0xb30] ;  /* 0x00016600ff2677ac */ /* 0x000ea20008000800 */
[----:B-1----:R-:W-:-:S02]  /*5910*/  IMAD.U32 R70, RZ, RZ, UR6 ;  /* 0x00000006ff467e24 */ /* 0x002fc4000f8e00ff */
[----:B------:R-:W-:Y:S01]  /*5920*/  IMAD.U32 R69, RZ, RZ, UR7 ;  /* 0x00000007ff457e24 */ /* 0x000fe2000f8e00ff */
[----:B------:R-:W1:Y:S01]  /*5930*/  LDCU.64 UR6, c[0x0][0x8a8] ;  /* 0x00011500ff0677ac */ /* 0x000e620008000a00 */
[----:B------:R-:W2:Y:S01]  /*5940*/  LDCU UR63, c[0x0][0x388] ;  /* 0x00007100ff3f77ac */ /* 0x000ea20008000800 */
[----:B------:R-:W2:Y:S01]  /*5950*/  LDCU.64 UR46, c[0x0][0xb28] ;  /* 0x00016500ff2e77ac */ /* 0x000ea20008000a00 */
[----:B------:R-:W2:Y:S01]  /*5960*/  LDCU.128 UR56, c[0x0][0xb10] ;  /* 0x00016200ff3877ac */ /* 0x000ea20008000c00 */
[----:B------:R-:W2:Y:S01]  /*5970*/  LDCU UR60, c[0x0][0x374] ;  /* 0x00006e80ff3c77ac */ /* 0x000ea20008000800 */
[----:B-1----:R-:W-:Y:S01]  /*5980*/  MOV R68, UR6 ;  /* 0x0000000600447c02 */ /* 0x002fe20008000f00 */
[----:B------:R-:W-:Y:S01]  /*5990*/  IMAD.U32 R67, RZ, RZ, UR7 ;  /* 0x00000007ff437e24 */ /* 0x000fe2000f8e00ff */
[----:B------:R-:W-:Y:S01]  /*59a0*/  USHF.R.S32.HI UR53, URZ, 0x6, UR53 ;  /* 0x00000006ff357899 */ /* 0x000fe20008011435 */
[----:B------:R-:W-:Y:S01]  /*59b0*/  UMOV UR54, URZ ;  /* 0x000000ff00367c82 */ /* 0x000fe20008000000 */
[C---:B--2---:R-:W-:Y:S01]  /*59c0*/  VIADD R3, R2.reuse, 0x40 ;  /* 0x0000004002037836 */ /* 0x044fe20000000000 */
[----:B------:R-:W-:Y:S01]  /*59d0*/  LOP3.LUT R2, R2, 0xffff, RZ, 0xc0, !PT ;  /* 0x0000ffff02027812 */ /* 0x000fe200078ec0ff */
[----:B------:R-:W-:-:S03]  /*59e0*/  UMOV UR55, URZ ;  /* 0x000000ff00377c82 */ /* 0x000fc60008000000 */
[----:B------:R-:W-:-:S05]  /*59f0*/  LOP3.LUT R3, R3, 0xffff, RZ, 0xc0, !PT ;  /* 0x0000ffff03037812 */ /* 0x000fca00078ec0ff */
[----:B---34-:R1:W-:Y:S02]  /*5a00*/  STL.64 [R1], R2 ;  /* 0x0000000201007387 */ /* 0x0183e40000100a00 */
.L_x_104:
[----:B-1----:R-:W-:Y:S04]  /*5a10*/  SHF.L.U32 R3, R58, 0x1f, RZ ;  /* 0x0000001f3a037819 */ /* 0x002fe800000006ff */
[----:B------:R-:W1:Y:S02]  /*5a20*/  SYNCS.PHASECHK.TRANS64.TRYWAIT P0, [UR48+0xa0], R3 ;  /* 0x0000a003ff0075a7 */ /* 0x000e640008001130 */
[----:B-1----:R-:W-:Y:S05]  /*5a30*/  @!P0 BRA `(.L_x_74) ;  /* 0x0000003000608947 */ /* 0x002fea0003800000 */
.L_x_147:
[----:B------:R-:W2:Y:S01]  /*5a40*/  LDS.128 R4, [UR48+0xe0] ;  /* 0x0000e030ff047984 */ /* 0x000ea20008000c00 */
[----:B------:R-:W-:Y:S01]  /*5a50*/  UIADD3 UR4, UPT, UPT, UR48, 0xa8, URZ ;  /* 0x000000a830047890 */ /* 0x000fe2000fffe0ff */
[----:B------:R-:W-:Y:S01]  /*5a60*/  IMAD R2, R22, 0x4, R1 ;  /* 0x0000000416027824 */ /* 0x000fe200078e0201 */
[----:B------:R-:W-:Y:S02]  /*5a70*/  UISETP.GE.AND UP0, UPT, UR39, 0x1, UPT ;  /* 0x000000012700788c */ /* 0x000fe4000bf06270 */
[----:B------:R-:W-:Y:S01]  /*5a80*/  UPRMT UR4, URZ, 0x654, UR4 ;  /* 0x00000654ff047896 */ /* 0x000fe20008000004 */
[----:B------:R-:W-:Y:S01]  /*5a90*/  @!PT LDS RZ, [RZ] ;  /* 0x00000000fffff984 */ /* 0x000fe20000000800 */
[----:B------:R-:W-:Y:S01]  /*5aa0*/  @!PT LDS RZ, [RZ] ;  /* 0x00000000fffff984 */ /* 0x000fe20000000800 */
[----:B------:R-:W-:Y:S01]  /*5ab0*/  @!PT LDS RZ, [RZ] ;  /* 0x00000000fffff984 */ /* 0x000fe20000000800 */
[----:B------:R-:W-:Y:S01]  /*5ac0*/  @!PT LDS RZ, [RZ] ;  /* 0x00000000fffff984 */ /* 0x000fe20000000800 */
[----:B------:R3:W-:Y:S06]  /*5ad0*/  MEMBAR.ALL.CTA ;  /* 0x0000000000007992 */ /* 0x0007ec0000008000 */
[----:B---3--:R-:W3:Y:S02]  /*5ae0*/  FENCE.VIEW.ASYNC.S ;  /* 0x00000000000073c6 */ /* 0x008ee40000000000 */
[----:B---3--:R-:W-:Y:S06]  /*5af0*/  SYNCS.ARRIVE.TRANS64.RED.A1T0 RZ, [UR4], RZ ;  /* 0x000000ffffff79a7 */ /* 0x008fec0008100404 */
[----:B------:R-:W5:Y:S01]  /*5b00*/  LDL R2, [R2] ;  /* 0x0000000002027983 */ /* 0x000f620000100800 */
[----:B--2---:R-:W-:Y:S11]  /*5b10*/  LOP3.LUT P0, RZ, R6, 0x1, RZ, 0xc0, !PT ;  /* 0x0000000106ff7812 */ /* 0x004ff6000780c0ff */
[----:B------:R-:W-:Y:S02]  /*5b20*/  @!UPT UIADD3 URZ, UPT, UPT, URZ, URZ, URZ ;  /* 0x000000fffffff290 */ /* 0x000fe4000fffe0ff */
[----:B------:R-:W-:Y:S01]  /*5b30*/  VOTEU.ANY UP1, P0 ;  /* 0x0000000000ff7886 */ /* 0x000fe20000020100 */
[----:B------:R-:W-:Y:S01]  /*5b40*/  PLOP3.LUT P0, PT, PT, PT, UP1, 0x80, 0x8 ;  /* 0x000000000008781c */ /* 0x000fe20003f0f018 */
[----:B------:R-:W-:Y:S11]  /*5b50*/  UP2UR UR62, UPR, URZ, 0x2 ;  /* 0x00000002ff3e7883 */ /* 0x000ff60008000000 */
[----:B------:R-:W-:Y:S01]  /*5b60*/  @!UPT UIADD3 URZ, UPT, UPT, URZ, URZ, URZ ;  /* 0x000000fffffff290 */ /* 0x000fe2000fffe0ff */
[----:B-1----:R-:W-:Y:S02]  /*5b70*/  @P0 MOV R3, R4 ;  /* 0x0000000400030202 */ /* 0x002fe40000000f00 */
[----:B------:R-:W-:Y:S02]  /*5b80*/  @P0 LOP3.LUT R0, R5, 0xffff, RZ, 0xc0, !PT ;  /* 0x0000ffff05000812 */ /* 0x000fe400078ec0ff */
[----:B------:R-:W-:Y:S02]  /*5b90*/  @P0 R2UR UR5, R3 ;  /* 0x00000000030502ca */ /* 0x000fe400000e0000 */
[----:B------:R-:W-:Y:S01]  /*5ba0*/  @P0 R2UR UR4, R0 ;  /* 0x00000000000402ca */ /* 0x000fe200000e0000 */
[----:B------:R-:W-:Y:S05]  /*5bb0*/  IMAD.U32 R0, RZ, RZ, UR53 ;  /* 0x00000035ff007e24 */ /* 0x000fea000f8e00ff */
[----:B------:R-:W-:Y:S05]  /*5bc0*/  IABS R3, R0 ;  /* 0x0000000000037213 */ /* 0x000fea0000000000 */
[----:B------:R-:W-:Y:S02]  /*5bd0*/  @UP1 UMOV UR37, UR5 ;  /* 0x0000000500251c82 */ /* 0x000fe40008000000 */
[----:B------:R-:W-:Y:S01]  /*5be0*/  @UP1 UMOV UR36, UR4 ;  /* 0x0000000400241c82 */ /* 0x000fe20008000000 */
[----:B------:R-:W-:Y:S05]  /*5bf0*/  BRA.U !UP0, `(.L_x_75) ;  /* 0x0000000108cc7547 */ /* 0x000fea000b800000 */
[----:B------:R-:W1:Y:S01]  /*5c00*/  LDCU UR9, c[0x0][0xb20] ;  /* 0x00016400ff0977ac */ /* 0x000e620008000800 */
[----:B------:R-:W-:Y:S02]  /*5c10*/  UIMAD.WIDE.U32 UR4, UR60, UR59, URZ ;  /* 0x0000003b3c0472a5 */ /* 0x000fe4000f8e00ff */
[----:B------:R-:W-:Y:S02]  /*5c20*/  UIMAD.WIDE.U32 UR6, UR61, UR56, URZ ;  /* 0x000000383d0672a5 */ /* 0x000fe4000f8e00ff */
[----:B------:R-:W-:Y:S02]  /*5c30*/  UIMAD.WIDE.U32 UR10, UR36, UR59, URZ ;  /* 0x0000003b240a72a5 */ /* 0x000fe4000f8e00ff */
[----:B------:R-:W-:Y:S02]  /*5c40*/  UISETP.NE.AND UP0, UPT, UR58, 0x1, UPT ;  /* 0x000000013a00788c */ /* 0x000fe4000bf05270 */
[----:B------:R-:W-:Y:S02]  /*5c50*/  UISETP.NE.AND UP1, UPT, UR45, 0x1, UPT ;  /* 0x000000012d00788c */ /* 0x000fe4000bf25270 */
[----:B------:R-:W-:Y:S02]  /*5c60*/  UISETP.NE.AND UP2, UPT, UR39, 0x1, UPT ;  /* 0x000000012700788c */ /* 0x000fe4000bf45270 */
[----:B------:R-:W-:Y:S01]  /*5c70*/  UIMAD.WIDE.U32 UR12, UR37, UR56, URZ ;  /* 0x00000038250c72a5 */ /* 0x000fe2000f8e00ff */
[----:B------:R-:W-:Y:S01]  /*5c80*/  UMOV UR4, UR5 ;  /* 0x0000000500047c82 */ /* 0x000fe20008000000 */
[----:B------:R-:W-:Y:S01]  /*5c90*/  UMOV UR6, UR11 ;  /* 0x0000000b00067c82 */ /* 0x000fe20008000000 */
[----:B-1----:R-:W-:Y:S03]  /*5ca0*/  USHF.R.U32.HI UR8, URZ, UR9, UR4 ;  /* 0x00000009ff087299 */ /* 0x002fe60008011604 */
[----:B------:R-:W-:Y:S02]  /*5cb0*/  UMOV UR4, UR7 ;  /* 0x0000000700047c82 */ /* 0x000fe40008000000 */
[----:B------:R-:W-:Y:S02]  /*5cc0*/  USHF.R.U32.HI UR5, URZ, UR57, UR4 ;  /* 0x00000039ff057299 */ /* 0x000fe40008011604 */
[----:B------:R-:W-:Y:S02]  /*5cd0*/  USEL UR4, UR60, UR8, !UP0 ;  /* 0x000000083c047287 */ /* 0x000fe4000c000000 */
[----:B------:R-:W-:Y:S02]  /*5ce0*/  USHF.R.U32.HI UR8, URZ, UR9, UR6 ;  /* 0x00000009ff087299 */ /* 0x000fe40008011606 */
[----:B------:R-:W-:Y:S02]  /*5cf0*/  UIMAD.WIDE.U32 UR6, UR4, UR46, URZ ;  /* 0x0000002e040672a5 */ /* 0x000fe4000f8e00ff */
[----:B------:R-:W-:Y:S02]  /*5d00*/  USEL UR9, UR61, UR5, !UP1 ;  /* 0x000000053d097287 */ /* 0x000fe4000c800000 */
[----:B------:R-:W-:Y:S02]  /*5d10*/  USEL UR8, UR36, UR8, !UP0 ;  /* 0x0000000824087287 */ /* 0x000fe4000c000000 */
[----:B------:R-:W-:Y:S01]  /*5d20*/  UIMAD.WIDE.U32 UR10, UR9, UR46, URZ ;  /* 0x0000002e090a72a5 */ /* 0x000fe2000f8e00ff */
[----:B------:R-:W-:Y:S01]  /*5d30*/  UMOV UR6, UR7 ;  /* 0x0000000700067c82 */ /* 0x000fe20008000000 */
[----:B------:R-:W-:Y:S01]  /*5d40*/  UMOV UR5, UR13 ;  /* 0x0000000d00057c82 */ /* 0x000fe20008000000 */
[----:B------:R-:W-:Y:S02]  /*5d50*/  @UP2 USHF.R.U32.HI UR4, URZ, UR47, UR6 ;  /* 0x0000002fff042299 */ /* 0x000fe40008011606 */
[----:B------:R-:W-:Y:S02]  /*5d60*/  USHF.R.U32.HI UR5, URZ, UR57, UR5 ;  /* 0x00000039ff057299 */ /* 0x000fe40008011605 */
[----:B------:R-:W-:Y:S02]  /*5d70*/  UIMAD UR4, UR39, UR4, URZ ;  /* 0x00000004270472a4 */ /* 0x000fe4000f8e02ff */
[----:B------:R-:W-:Y:S02]  /*5d80*/  USEL UR5, UR37, UR5, !UP1 ;  /* 0x0000000525057287 */ /* 0x000fe4000c800000 */
[----:B------:R-:W-:Y:S01]  /*5d90*/  UISETP.GE.AND UP0, UPT, UR8, UR4, UPT ;  /* 0x000000040800728c */ /* 0x000fe2000bf06270 */
[----:B------:R-:W-:Y:S01]  /*5da0*/  UMOV UR6, UR11 ;  /* 0x0000000b00067c82 */ /* 0x000fe20008000000 */
[----:B------:R-:W-:Y:S02]  /*5db0*/  UIMAD.WIDE.U32 UR10, UR8, UR46, URZ ;  /* 0x0000002e080a72a5 */ /* 0x000fe4000f8e00ff */
[----:B------:R-:W-:Y:S04]  /*5dc0*/  @UP2 USHF.R.U32.HI UR9, URZ, UR47, UR6 ;  /* 0x0000002fff092299 */ /* 0x000fe80008011606 */
[----:B------:R-:W-:Y:S01]  /*5dd0*/  UIMAD UR6, UR39, UR9, URZ ;  /* 0x00000009270672a4 */ /* 0x000fe2000f8e02ff */
[----:B------:R-:W-:Y:S03]  /*5de0*/  UMOV UR4, UR11 ;  /* 0x0000000b00047c82 */ /* 0x000fe60008000000 */
[----:B------:R-:W-:Y:S02]  /*5df0*/  UISETP.GE.OR UP0, UPT, UR5, UR6, UP0 ;  /* 0x000000060500728c */ /* 0x000fe40008706670 */
[----:B------:R-:W-:Y:S02]  /*5e00*/  USHF.R.U32.HI UR4, URZ, UR47, UR4 ;  /* 0x0000002fff047299 */ /* 0x000fe40008011604 */
[----:B------:R-:W-:Y:S02]  /*5e10*/  UIMAD.WIDE.U32 UR6, UR5, UR46, URZ ;  /* 0x0000002e050672a5 */ /* 0x000fe4000f8e00ff */
[----:B------:R-:W-:Y:S02]  /*5e20*/  USEL UR11, UR8, UR4, !UP2 ;  /* 0x00000004080b7287 */ /* 0x000fe4000d000000 */
[----:B------:R-:W-:Y:S02]  /*5e30*/  UIADD3 UR6, UPT, UPT, -UR5, URZ, URZ ;  /* 0x000000ff05067290 */ /* 0x000fe4000fffe1ff */
[----:B------:R-:W-:Y:S02]  /*5e40*/  UIADD3 UR10, UPT, UPT, -UR11, URZ, URZ ;  /* 0x000000ff0b0a7290 */ /* 0x000fe4000fffe1ff */
[----:B------:R-:W-:Y:S02]  /*5e50*/  UIMAD UR6, UR45, UR6, UR37 ;  /* 0x000000062d0672a4 */ /* 0x000fe4000f8e0225 */
[----:B------:R-:W-:Y:S01]  /*5e60*/  UIMAD UR10, UR39, UR10, UR8 ;  /* 0x0000000a270a72a4 */ /* 0x000fe2000f8e0208 */
[----:B------:R-:W-:Y:S01]  /*5e70*/  @!UP0 UMOV UR4, UR7 ;  /* 0x0000000700048c82 */ /* 0x000fe20008000000 */
[----:B------:R-:W-:Y:S02]  /*5e80*/  UIADD3 UR7, UPT, UPT, -UR8, URZ, URZ ;  /* 0x000000ff08077290 */ /* 0x000fe4000fffe1ff */
[----:B------:R-:W-:Y:S04]  /*5e90*/  @!UP0 USHF.R.U32.HI UR4, URZ, UR47, UR4 ;  /* 0x0000002fff048299 */ /* 0x000fe80008011604 */
[----:B------:R-:W-:Y:S04]  /*5ea0*/  @!UP0 USEL UR4, UR5, UR4, !UP2 ;  /* 0x0000000405048287 */ /* 0x000fe8000d000000 */
[----:B------:R-:W-:Y:S02]  /*5eb0*/  @!UP0 UIMAD UR9, UR9, UR10, UR4 ;  /* 0x0000000a090982a4 */ /* 0x000fe4000f8e0204 */
[----:B------:R-:W-:Y:S02]  /*5ec0*/  @!UP0 UIADD3 UR10, UPT, UPT, UR11, -UR4, URZ ;  /* 0x800000040b0a8290 */ /* 0x000fe4000fffe0ff */
[----:B------:R-:W-:Y:S02]  /*5ed0*/  UIMAD UR4, UR58, UR7, UR36 ;  /* 0x000000073a0472a4 */ /* 0x000fe4000f8e0224 */
[----:B------:R-:W-:Y:S03]  /*5ee0*/  @!UP0 UIMAD UR8, UR10, UR39, UR5 ;  /* 0x000000270a0882a4 */ /* 0x000fe6000f8e0205 */
[----:B------:R-:W-:Y:S02]  /*5ef0*/  @!UP0 UMOV UR5, UR9 ;  /* 0x0000000900058c82 */ /* 0x000fe40008000000 */
[----:B------:R-:W-:Y:S02]  /*5f00*/  UIMAD UR37, UR5, UR45, UR6 ;  /* 0x0000002d052572a4 */ /* 0x000fe4000f8e0206 */
[----:B------:R-:W-:Y:S11]  /*5f10*/  UIMAD UR36, UR8, UR58, UR4 ;  /* 0x0000003a082472a4 */ /* 0x000ff6000f8e0204 */
[----:B------:R-:W-:Y:S01]  /*5f20*/  @!UPT UIADD3 URZ, UPT, UPT, URZ, URZ, URZ ;  /* 0x000000fffffff290 */ /* 0x000fe2000fffe0ff */
.L_x_75:
[----:B------:R-:W-:Y:S01]  /*5f30*/  UISETP.NE.AND UP4, UPT, UR63, URZ, UPT ;  /* 0x000000ff3f00728c */ /* 0x000fe2000bf85270 */
[----:B------:R-:W-:Y:S01]  /*5f40*/  R2UR UR6, R3 ;  /* 0x00000000030672ca */ /* 0x000fe200000e0000 */
[----:B------:R-:W-:Y:S01]  /*5f50*/  UIADD3 UR11, UPT, UPT, UR48, 0x400, URZ ;  /* 0x00000400300b7890 */ /* 0x000fe2000fffe0ff */
[----:B------:R-:W-:Y:S01]  /*5f60*/  IABS R0, R0 ;  /* 0x0000000000007213 */ /* 0x000fe20000000000 */
[----:B------:R-:W-:Y:S01]  /*5f70*/  USHF.L.U32 UR42, UR28, 0x6, URZ ;  /* 0x000000061c2a7899 */ /* 0x000fe200080006ff */
[----:B------:R-:W-:Y:S03]  /*5f80*/  @P0 SHF.R.U32.HI R72, RZ, 0x10, R5 ;  /* 0x00000010ff480819 */ /* 0x000fe60000011605 */
[----:B------:R-:W-:Y:S05]  /*5f90*/  IMAD.MOV R0, RZ, RZ, -R0 ;  /* 0x000000ffff007224 */ /* 0x000fea00078e0a00 */
[----:B------:R-:W-:Y:S01]  /*5fa0*/  R2UR UR9, R0 ;  /* 0x00000000000972ca */ /* 0x000fe200000e0000 */
[----:B------:R-:W1:Y:S10]  /*5fb0*/  I2F.RP R9, UR6 ;  /* 0x0000000600097d06 */ /* 0x000e740008209400 */
[----:B-1----:R-:W1:Y:S02]  /*5fc0*/  MUFU.RCP R3, R9 ;  /* 0x0000000900037308 */ /* 0x002e640000001000 */
[----:B-1----:R-:W-:Y:S08]  /*5fd0*/  VIADD R8, R3, 0xffffffe ;  /* 0x0ffffffe03087836 */ /* 0x002ff00000000000 */
[----:B------:R-:W1:Y:S02]  /*5fe0*/  F2I.FTZ.U32.TRUNC.NTZ R3, R8 ;  /* 0x0000000800037305 */ /* 0x000e64000021f000 */
[----:B-1----:R-:W-:Y:S01]  /*5ff0*/  R2UR UR5, R3 ;  /* 0x00000000030572ca */ /* 0x002fe200000e0000 */
[----:B------:R-:W-:Y:S05]  /*6000*/  IMAD.U32 R3, RZ, RZ, UR23 ;  /* 0x00000017ff037e24 */ /* 0x000fea000f8e00ff */
[----:B------:R-:W-:Y:S04]  /*6010*/  IABS R3, R3 ;  /* 0x0000000300037213 */ /* 0x000fe80000000000 */
[----:B------:R-:W-:Y:S01]  /*6020*/  R2UR UR8, R3 ;  /* 0x00000000030872ca */ /* 0x000fe200000e0000 */
[----:B------:R-:W-:Y:S02]  /*6030*/  IMAD.U32 R3, RZ, RZ, UR63 ;  /* 0x0000003fff037e24 */ /* 0x000fe4000f8e00ff */
[----:B------:R-:W-:Y:S03]  /*6040*/  UIADD3 UR4, UPT, UPT, URZ, -UR5, URZ ;  /* 0x80000005ff047290 */ /* 0x000fe6000fffe0ff */
[----:B------:R-:W-:Y:S01]  /*6050*/  IABS R9, R3 ;  /* 0x0000000300097213 */ /* 0x000fe20000000000 */
[----:B------:R-:W-:Y:S03]  /*6060*/  UIMAD UR7, UR4, UR6, URZ ;  /* 0x00000006040772a4 */ /* 0x000fe6000f8e02ff */
[----:B------:R-:W-:Y:S01]  /*6070*/  UMOV UR4, URZ ;  /* 0x000000ff00047c82 */ /* 0x000fe20008000000 */
[----:B------:R-:W1:Y:S01]  /*6080*/  I2F.RP R0, R9 ;  /* 0x0000000900007306 */ /* 0x000e620000209400 */
[----:B------:R-:W-:Y:S07]  /*6090*/  UIMAD.WIDE.U32 UR4, UR5, UR7, UR4 ;  /* 0x00000007050472a5 */ /* 0x000fee000f8e0004 */
[----:B------:R-:W-:Y:S02]  /*60a0*/  UMOV UR4, UR5 ;  /* 0x0000000500047c82 */ /* 0x000fe40008000000 */
[----:B------:R-:W-:Y:S01]  /*60b0*/  UIMAD.WIDE.U32 UR4, UR4, UR8, URZ ;  /* 0x00000008040472a5 */ /* 0x000fe2000f8e00ff */
[----:B-1----:R-:W1:Y:S06]  /*60c0*/  MUFU.RCP R0, R0 ;  /* 0x0000000000007308 */ /* 0x002e6c0000001000 */
[----:B------:R-:W-:Y:S02]  /*60d0*/  UMOV UR43, UR5 ;  /* 0x00000005002b7c82 */ /* 0x000fe40008000000 */
[----:B------:R-:W-:Y:S04]  /*60e0*/  UIMAD UR4, UR43, UR9, UR8 ;  /* 0x000000092b0472a4 */ /* 0x000fe8000f8e0208 */
[----:B------:R-:W-:Y:S01]  /*60f0*/  UISETP.GT.U32.AND UP0, UPT, UR6, UR4, UPT ;  /* 0x000000040600728c */ /* 0x000fe2000bf04070 */
[----:B-1----:R-:W-:Y:S10]  /*6100*/  IADD3 R10, PT, PT, R0, 0xffffffe, RZ ;  /* 0x0ffffffe000a7810 */ /* 0x002ff40007ffe0ff */
[----:B------:R-:W-:Y:S02]  /*6110*/  @!UP0 UIADD3 UR4, UPT, UPT, UR4, -UR6, URZ ;  /* 0x8000000604048290 */ /* 0x000fe4000fffe0ff */
[----:B------:R-:W-:Y:S01]  /*6120*/  @!UP0 UIADD3 UR43, UPT, UPT, UR43, 0x1, URZ ;  /* 0x000000012b2b8890 */ /* 0x000fe2000fffe0ff */
[----:B------:R1:W2:Y:S01]  /*6130*/  F2I.FTZ.U32.TRUNC.NTZ R11, R10 ;  /* 0x0000000a000b7305 */ /* 0x0002a2000021f000 */
[----:B------:R-:W-:Y:S02]  /*6140*/  UISETP.GE.U32.AND UP2, UPT, UR4, UR6, UPT ;  /* 0x000000060400728c */ /* 0x000fe4000bf46070 */
[----:B------:R-:W-:Y:S02]  /*6150*/  ULOP3.LUT UR4, UR23, UR53, URZ, 0x3c, !UPT ;  /* 0x0000003517047292 */ /* 0x000fe4000f8e3cff */
[----:B------:R-:W-:Y:S02]  /*6160*/  UISETP.NE.AND UP0, UPT, UR53, URZ, UPT ;  /* 0x000000ff3500728c */ /* 0x000fe4000bf05270 */
[----:B------:R-:W-:Y:S05]  /*6170*/  UISETP.GE.AND UP1, UPT, UR4, URZ, UPT ;  /* 0x000000ff0400728c */ /* 0x000fea000bf26270 */
[----:B------:R-:W-:Y:S01]  /*6180*/  @UP2 UIADD3 UR43, UPT, UPT, UR43, 0x1, URZ ;  /* 0x000000012b2b2890 */ /* 0x000fe2000fffe0ff */
[----:B-1----:R-:W-:Y:S02]  /*6190*/  HFMA2 R10, -RZ, RZ, 0, 0 ;  /* 0x00000000ff0a7431 */ /* 0x002fe400000001ff */
[--C-:B--2---:R-:W-:Y:S03]  /*61a0*/  IMAD.MOV R8, RZ, RZ, -R11.reuse ;  /* 0x000000ffff087224 */ /* 0x104fe600078e0a0b */
[----:B------:R-:W-:Y:S02]  /*61b0*/  @!UP1 UIADD3 UR43, UPT, UPT, -UR43, URZ, URZ ;  /* 0x000000ff2b2b9290 */ /* 0x000fe4000fffe1ff */
[----:B------:R-:W-:Y:S01]  /*61c0*/  @!UP0 ULOP3.LUT UR43, URZ, UR53, URZ, 0x33, !UPT ;  /* 0x00000035ff2b8292 */ /* 0x000fe2000f8e33ff */
[----:B------:R-:W-:Y:S01]  /*61d0*/  IMAD R3, R8, R9, RZ ;  /* 0x0000000908037224 */ /* 0x000fe200078e02ff */
[----:B------:R-:W-:Y:S02]  /*61e0*/  UISETP.NE.AND UP0, UPT, UR38, 0x1, UPT ;  /* 0x000000012600788c */ /* 0x000fe4000bf05270 */
[----:B------:R-:W-:Y:S01]  /*61f0*/  ULOP3.LUT UR4, UR43, UR63, URZ, 0x3c, !UPT ;  /* 0x0000003f2b047292 */ /* 0x000fe2000f8e3cff */
[----:B------:R-:W-:Y:S03]  /*6200*/  IMAD.HI.U32 R11, R11, R3, R10 ;  /* 0x000000030b0b7227 */ /* 0x000fe600078e000a */
[----:B------:R-:W-:Y:S01]  /*6210*/  UISETP.GE.AND UP3, UPT, UR4, URZ, UPT ;  /* 0x000000ff0400728c */ /* 0x000fe2000bf66270 */
[----:B------:R-:W-:Y:S04]  /*6220*/  IMAD.U32 R0, RZ, RZ, UR43 ;  /* 0x0000002bff007e24 */ /* 0x000fe8000f8e00ff */
[----:B------:R-:W1:Y:S01]  /*6230*/  @!UP0 LDCU.128 UR12, c[0x0][0xb10] ;  /* 0x00016200ff0c87ac */ /* 0x000e620008000c00 */
[----:B------:R-:W-:Y:S05]  /*6240*/  IABS R0, R0 ;  /* 0x0000000000007213 */ /* 0x000fea0000000000 */
[----:B------:R-:W-:Y:S01]  /*6250*/  IMAD.HI.U32 R11, R11, R0, RZ ;  /* 0x000000000b0b7227 */ /* 0x000fe200078e00ff */
[----:B------:R-:W2:Y:S03]  /*6260*/  @!UP0 LDCU UR5, c[0x0][0xb0c] ;  /* 0x00016180ff0587ac */ /* 0x000ea60008000800 */
[----:B------:R-:W-:Y:S01]  /*6270*/  IMAD.MOV R3, RZ, RZ, -R11 ;  /* 0x000000ffff037224 */ /* 0x000fe200078e0a0b */
[----:B------:R-:W3:Y:S03]  /*6280*/  @!UP0 LDCU UR10, c[0x0][0xb20] ;  /* 0x00016400ff0a87ac */ /* 0x000ee60008000800 */
[C---:B------:R-:W-:Y:S01]  /*6290*/  IMAD R0, R9.reuse, R3, R0 ;  /* 0x0000000309007224 */ /* 0x040fe200078e0200 */
[----:B-1----:R-:W-:Y:S04]  /*62a0*/  UIMAD.WIDE.U32 UR6, UR37, UR12, URZ ;  /* 0x0000000c250672a5 */ /* 0x002fe8000f8e00ff */
[----:B------:R-:W-:Y:S01]  /*62b0*/  ISETP.GT.U32.AND P1, PT, R9, R0, PT ;  /* 0x000000000900720c */ /* 0x000fe20003f24070 */
[----:B------:R-:W-:Y:S02]  /*62c0*/  UIMAD.WIDE.U32 UR8, UR36, UR15, URZ ;  /* 0x0000000f240872a5 */ /* 0x000fe4000f8e00ff */
[----:B------:R-:W-:Y:S01]  /*62d0*/  @!UP0 UISETP.NE.AND UP1, UPT, UR14, 0x1, UPT ;  /* 0x000000010e00888c */ /* 0x000fe2000bf25270 */
[----:B------:R-:W-:Y:S01]  /*62e0*/  @!UP0 UMOV UR6, UR7 ;  /* 0x0000000700068c82 */ /* 0x000fe20008000000 */
[----:B--2---:R-:W-:Y:S02]  /*62f0*/  @!UP0 UISETP.NE.AND UP2, UPT, UR5, 0x1, UPT ;  /* 0x000000010500888c */ /* 0x004fe4000bf45270 */
[----:B------:R-:W-:Y:S01]  /*6300*/  @!UP0 USHF.R.U32.HI UR6, URZ, UR13, UR6 ;  /* 0x0000000dff068299 */ /* 0x000fe20008011606 */
[----:B------:R-:W-:Y:S02]  /*6310*/  @!UP0 UMOV UR4, UR9 ;  /* 0x0000000900048c82 */ /* 0x000fe40008000000 */
[----:B---3--:R-:W-:Y:S03]  /*6320*/  @!UP0 USHF.R.U32.HI UR4, URZ, UR10, UR4 ;  /* 0x0000000aff048299 */ /* 0x008fe60008011604 */
[----:B------:R-:W-:Y:S01]  /*6330*/  @!P1 IMAD.IADD R0, R0, 0x1, -R9 ;  /* 0x0000000100009824 */ /* 0x000fe200078e0a09 */
[----:B------:R-:W-:Y:S01]  /*6340*/  @!UP0 USEL UR7, UR37, UR6, !UP2 ;  /* 0x0000000625078287 */ /* 0x000fe2000d000000 */
[----:B------:R-:W-:Y:S01]  /*6350*/  @!P1 IADD3 R11, PT, PT, R11, 0x1, RZ ;  /* 0x000000010b0b9810 */ /* 0x000fe20007ffe0ff */
[----:B------:R-:W-:Y:S02]  /*6360*/  @!UP0 USEL UR6, UR36, UR4, !UP1 ;  /* 0x0000000424068287 */ /* 0x000fe4000c800000 */
[----:B------:R-:W-:Y:S02]  /*6370*/  ISETP.GE.U32.AND P2, PT, R0, R9, PT ;  /* 0x000000090000720c */ /* 0x000fe40003f46070 */
[----:B------:R-:W-:Y:S02]  /*6380*/  @!UP0 UIADD3 UR4, UPT, UPT, -UR7, UR6, URZ ;  /* 0x0000000607048290 */ /* 0x000fe4000fffe1ff */
[----:B------:R-:W-:Y:S02]  /*6390*/  @!UP0 UIADD3 UR6, UPT, UPT, UR7, -UR6, URZ ;  /* 0x8000000607068290 */ /* 0x000fe4000fffe0ff */
[----:B------:R-:W-:Y:S02]  /*63a0*/  @!UP0 UIMAD UR37, UR4, UR5, UR37 ;  /* 0x00000005042582a4 */ /* 0x000fe4000f8e0225 */
[----:B------:R-:W-:Y:S02]  /*63b0*/  @!UP0 UIMAD UR36, UR6, UR14, UR36 ;  /* 0x0000000e062482a4 */ /* 0x000fe4000f8e0224 */
[----:B------:R-:W-:Y:S02]  /*63c0*/  ULOP3.LUT UP0, URZ, UR11, 0x3f0, URZ, 0xc0, !UPT ;  /* 0x000003f00bff7892 */ /* 0x000fe4000f80c0ff */
[----:B------:R-:W-:Y:S01]  /*63d0*/  UIADD3 UR4, UPT, UPT, -UR43, URZ, URZ ;  /* 0x000000ff2b047290 */ /* 0x000fe2000fffe1ff */
[----:B------:R-:W-:Y:S03]  /*63e0*/  @P2 VIADD R11, R11, 0x1 ;  /* 0x000000010b0b2836 */ /* 0x000fe60000000000 */
[----:B------:R-:W-:Y:S02]  /*63f0*/  UIMAD UR5, UR53, UR4, UR23 ;  /* 0x00000004350572a4 */ /* 0x000fe4000f8e0217 */
[----:B------:R-:W-:Y:S02]  /*6400*/  R2UR UR44, R11 ;  /* 0x000000000b2c72ca */ /* 0x000fe400000e0000 */
[----:B------:R-:W-:Y:S11]  /*6410*/  USHF.L.U32 UR52, UR5, 0x6, URZ ;  /* 0x0000000605347899 */ /* 0x000ff600080006ff */
[----:B------:R-:W-:Y:S02]  /*6420*/  @!UP3 UIADD3 UR44, UPT, UPT, -UR44, URZ, URZ ;  /* 0x000000ff2c2cb290 */ /* 0x000fe4000fffe1ff */
[----:B------:R-:W-:Y:S04]  /*6430*/  @!UP4 ULOP3.LUT UR44, URZ, UR63, URZ, 0x33, !UPT ;  /* 0x0000003fff2cc292 */ /* 0x000fe8000f8e33ff */
[----:B------:R-:W-:Y:S04]  /*6440*/  UIADD3 UR4, UPT, UPT, -UR44, URZ, URZ ;  /* 0x000000ff2c047290 */ /* 0x000fe8000fffe1ff */
[----:B------:R-:W-:Y:S01]  /*6450*/  UIMAD UR43, UR63, UR4, UR43 ;  /* 0x000000043f2b72a4 */ /* 0x000fe2000f8e022b */
[----:B------:R-:W-:Y:S11]  /*6460*/  BRA.U !UP0, `(.L_x_76) ;  /* 0x00000001087c7547 */ /* 0x000ff6000b800000 */
[----:B------:R-:W1:Y:S01]  /*6470*/  LDCU.64 UR8, c[0x4][0x80] ;  /* 0x01001000ff0877ac */ /* 0x000e620008000a00 */
[----:B------:R-:W-:Y:S01]  /*6480*/  MOV R16, 0x0 ;  /* 0x0000000000107802 */ /* 0x000fe20000000f00 */
[----:B------:R-:W-:Y:S01]  /*6490*/  IMAD.MOV.U32 R8, RZ, RZ, 0x70 ;  /* 0x00000070ff087424 */ /* 0x000fe200078e00ff */
[----:B------:R-:W-:Y:S01]  /*64a0*/  MOV R12, 0x1 ;  /* 0x00000001000c7802 */ /* 0x000fe20000000f00 */
[----:B------:R-:W-:Y:S01]  /*64b0*/  IMAD.MOV.U32 R13, RZ, RZ, RZ ;  /* 0x000000ffff0d7224 */ /* 0x000fe200078e00ff */
[----:B------:R2:W3:Y:S01]  /*64c0*/  LDC.64 R14, c[0x4][R16] ;  /* 0x01000000100e7b82 */ /* 0x0004e20000000a00 */
[----:B------:R-:W4:Y:S01]  /*64d0*/  LDCU.64 UR6, c[0x4][0x88] ;  /* 0x01001100ff0677ac */ /* 0x000f220008000a00 */
[----:B------:R-:W4:Y:S01]  /*64e0*/  LDCU.64 UR4, c[0x4][0x8] ;  /* 0x01000100ff0477ac */ /* 0x000f220008000a00 */
[----:B-1----:R-:W-:Y:S01]  /*64f0*/  MOV R5, UR9 ;  /* 0x0000000900057c02 */ /* 0x002fe20008000f00 */
[----:B------:R-:W-:Y:S01]  /*6500*/  IMAD.U32 R4, RZ, RZ, UR8 ;  /* 0x00000008ff047e24 */ /* 0x000fe2000f8e00ff */
[----:B----4-:R-:W-:Y:S01]  /*6510*/  MOV R7, UR7 ;  /* 0x0000000700077c02 */ /* 0x010fe20008000f00 */
[----:B------:R-:W-:Y:S01]  /*6520*/  IMAD.U32 R6, RZ, RZ, UR6 ;  /* 0x00000006ff067e24 */ /* 0x000fe2000f8e00ff */
[----:B------:R-:W-:Y:S01]  /*6530*/  MOV R11, UR5 ;  /* 0x00000005000b7c02 */ /* 0x000fe20008000f00 */
[----:B------:R-:W-:Y:S02]  /*6540*/  IMAD.U32 R10, RZ, RZ, UR4 ;  /* 0x00000004ff0a7e24 */ /* 0x000fe4000f8e00ff */
[----:B------:R-:W-:Y:S07]  /*6550*/  LEPC R20, `(.L_x_77) ;  /* 0x000000001014794e */ /* 0x000fee0000000000 */
[----:B--23-5:R-:W-:Y:S05]  /*6560*/  CALL.ABS.NOINC R14 ;  /* 0x000000000e007343 */ /* 0x02cfea0003c00000 */
.L_x_77:
[----:B------:R-:W1:Y:S01]  /*6570*/  LDCU.64 UR8, c[0x4][0x80] ;  /* 0x01001000ff0877ac */ /* 0x000e620008000a00 */
[----:B------:R2:W3:Y:S01]  /*6580*/  LDC.64 R14, c[0x4][R16] ;  /* 0x01000000100e7b82 */ /* 0x0004e20000000a00 */
[----:B------:R-:W-:Y:S02]  /*6590*/  HFMA2 R12, -RZ, RZ, 0, 5.9604644775390625e-08 ;  /* 0x00000001ff0c7431 */ /* 0x000fe400000001ff */
[----:B------:R-:W-:Y:S02]  /*65a0*/  IMAD.MOV.U32 R8, RZ, RZ, 0x70 ;  /* 0x00000070ff087424 */ /* 0x000fe400078e00ff */
[----:B------:R-:W-:Y:S01]  /*65b0*/  IMAD.MOV.U32 R13, RZ, RZ, RZ ;  /* 0x000000ffff0d7224 */ /* 0x000fe200078e00ff */
[----:B------:R-:W4:Y:S01]  /*65c0*/  LDCU.64 UR6, c[0x4][0x88] ;  /* 0x01001100ff0677ac */ /* 0x000f220008000a00 */
[----:B------:R-:W5:Y:S01]  /*65d0*/  LDCU.64 UR4, c[0x4][0x8] ;  /* 0x01000100ff0477ac */ /* 0x000f620008000a00 */
[----:B-1----:R-:W-:Y:S02]  /*65e0*/  MOV R4, UR8 ;  /* 0x0000000800047c02 */ /* 0x002fe40008000f00 */
[----:B------:R-:W-:Y:S02]  /*65f0*/  MOV R5, UR9 ;  /* 0x0000000900057c02 */ /* 0x000fe40008000f00 */
[----:B----4-:R-:W-:Y:S01]  /*6600*/  MOV R7, UR7 ;  /* 0x0000000700077c02 */ /* 0x010fe20008000f00 */
[----:B------:R-:W-:Y:S01]  /*6610*/  IMAD.U32 R6, RZ, RZ, UR6 ;  /* 0x00000006ff067e24 */ /* 0x000fe2000f8e00ff */
[----:B-----5:R-:W-:Y:S01]  /*6620*/  MOV R11, UR5 ;  /* 0x00000005000b7c02 */ /* 0x020fe20008000f00 */
[----:B--2---:R-:W-:Y:S02]  /*6630*/  IMAD.U32 R10, RZ, RZ, UR4 ;  /* 0x00000004ff0a7e24 */ /* 0x004fe4000f8e00ff */
[----:B------:R-:W-:Y:S07]  /*6640*/  LEPC R20, `(.L_x_76) ;  /* 0x000000001014794e */ /* 0x000fee0000000000 */
[----:B---3--:R-:W-:Y:S05]  /*6650*/  CALL.ABS.NOINC R14 ;  /* 0x000000000e007343 */ /* 0x008fea0003c00000 */
.L_x_76:
[----:B------:R-:W-:Y:S02]  /*6660*/  R2UR UR7, R66 ;  /* 0x00000000420772ca */ /* 0x000fe400000e0000 */
[----:B------:R-:W-:Y:S02]  /*6670*/  R2UR UR6, R70 ;  /* 0x00000000460672ca */ /* 0x000fe400000e0000 */
[----:B------:R-:W-:Y:S02]  /*6680*/  ISETP.NE.U32.AND P3, PT, R54, RZ, PT ;  /* 0x000000ff3600720c */ /* 0x000fe40003f65070 */
[----:B------:R-:W-:Y:S02]  /*6690*/  R2UR UR5, R65 ;  /* 0x00000000410572ca */ /* 0x000fe400000e0000 */
[----:B------:R-:W-:Y:S02]  /*66a0*/  R2UR UR4, R69 ;  /* 0x00000000450472ca */ /* 0x000fe400000e0000 */
[----:B------:R-:W-:Y:S02]  /*66b0*/  ISETP.NE.AND.EX P3, PT, R55, RZ, PT, P3 ;  /* 0x000000ff3700720c */ /* 0x000fe40003f65330 */
[----:B------:R-:W-:Y:S02]  /*66c0*/  ISETP.NE.AND P6, PT, R71, RZ, PT ;  /* 0x000000ff4700720c */ /* 0x000fe40003fc5270 */
[----:B------:R-:W-:Y:S01]  /*66d0*/  ISETP.NE.U32.AND P1, PT, RZ, UR7, PT ;  /* 0x00000007ff007c0c */ /* 0x000fe2000bf25070 */
[----:B------:R-:W-:Y:S01]  /*66e0*/  UISETP.NE.U32.AND UP0, UPT, UR6, URZ, UPT ;  /* 0x000000ff0600728c */ /* 0x000fe2000bf05070 */
[----:B------:R-:W-:Y:S03]  /*66f0*/  PLOP3.LUT P0, PT, PT, PT, PT, 0x8, 0x80 ;  /* 0x000000000080781c */ /* 0x000fe60003f0e170 */
[----:B------:R-:W-:Y:S02]  /*6700*/  ISETP.NE.AND.EX P1, PT, RZ, UR5, PT, P1 ;  /* 0x00000005ff007c0c */ /* 0x000fe4000bf25310 */
[----:B------:R-:W-:Y:S04]  /*6710*/  UISETP.NE.AND.EX UP0, UPT, UR4, URZ, UPT, UP0 ;  /* 0x000000ff0400728c */ /* 0x000fe8000bf05300 */
[----:B------:R-:W-:Y:S01]  /*6720*/  @P6 PLOP3.LUT P0, PT, P3, PT, PT, 0x80, 0x8 ;  /* 0x000000000008681c */ /* 0x000fe20001f0f070 */
[----:B------:R-:W-:Y:S01]  /*6730*/  @!UPT UIADD3 URZ, UPT, UPT, URZ, URZ, URZ ;  /* 0x000000fffffff290 */ /* 0x000fe2000fffe0ff */
[----:B------:R-:W-:Y:S11]  /*6740*/  @!P3 BRA `(.L_x_78) ;  /* 0x000000000030b947 */ /* 0x000ff60003800000 */
[----:B------:R-:W-:Y:S01]  /*6750*/  ISETP.NE.U32.AND P2, PT, R52, RZ, PT ;  /* 0x000000ff3400720c */ /* 0x000fe20003f45070 */
[----:B------:R-:W1:Y:S01]  /*6760*/  LDCU.64 UR4, c[0x0][0x358] ;  /* 0x00006b00ff0477ac */ /* 0x000e620008000a00 */
[----:B------:R-:W-:Y:S02]  /*6770*/  IMAD.MOV.U32 R63, RZ, RZ, 0x1 ;  /* 0x00000001ff3f7424 */ /* 0x000fe400078e00ff */
[----:B------:R-:W-:Y:S11]  /*6780*/  ISETP.NE.AND.EX P2, PT, R53, RZ, PT, P2 ;  /* 0x000000ff3500720c */ /* 0x000ff60003f45320 */
[----:B------:R-:W-:Y:S02]  /*6790*/  @!UPT UIADD3 URZ, UPT, UPT, URZ, URZ, URZ ;  /* 0x000000fffffff290 */ /* 0x000fe4000fffe0ff */
[----:B------:R-:W2:Y:S01]  /*67a0*/  @P2 LDC.64 R4, c[0x0][0x888] ;  /* 0x00022200ff042b82 */ /* 0x000ea20000000a00 */
[----:B------:R-:W-:Y:S04]  /*67b0*/  @P2 IMAD R0, R17, R54, RZ ;  /* 0x0000003611002224 */ /* 0x000fe800078e02ff */
[----:B--2---:R-:W-:Y:S04]  /*67c0*/  @P2 IMAD.WIDE R4, R0, 0x4, R4 ;  /* 0x0000000400042825 */ /* 0x004fe800078e0204 */
[----:B------:R-:W-:Y:S01]  /*67d0*/  HFMA2 R0, -RZ, RZ, 0, 5.9604644775390625e-08 ;  /* 0x00000001ff007431 */ /* 0x000fe200000001ff */
[----:B-1---5:R1:W5:Y:S04]  /*67e0*/  @P2 LDG.E R27, desc[UR4][R4.64] ;  /* 0x00000004041b2981 */ /* 0x022368000c1e1900 */
[----:B------:R-:W-:Y:S01]  /*67f0*/  @!P2 PRMT R63, R0, 0x7610, R63 ;  /* 0x00007610003fa816 */ /* 0x000fe2000000003f */
[----:B-1----:R-:W2:Y:S06]  /*6800*/  @!P2 LDC R27, c[0x0][0x880] ;  /* 0x00022000ff1bab82 */ /* 0x002eac0000000800 */
.L_x_78:
[----:B------:R-:W-:Y:S05]  /*6810*/  BRA.U !UP0, `(.L_x_79) ;  /* 0x0000000108307547 */ /* 0x000fea000b800000 */
[----:B------:R-:W-:Y:S02]  /*6820*/  R2UR UR5, R68 ;  /* 0x00000000440572ca */ /* 0x000fe400000e0000 */
[----:B------:R-:W-:Y:S02]  /*6830*/  R2UR UR4, R67 ;  /* 0x00000000430472ca */ /* 0x000fe400000e0000 */
[----:B------:R-:W-:Y:S09]  /*6840*/  R2UR UR6, R70 ;  /* 0x00000000460672ca */ /* 0x000ff200000e0000 */
[----:B------:R-:W-:Y:S04]  /*6850*/  ISETP.NE.U32.AND P2, PT, RZ, UR5, PT ;  /* 0x00000005ff007c0c */ /* 0x000fe8000bf45070 */
[----:B------:R-:W-:Y:S01]  /*6860*/  ISETP.NE.AND.EX P2, PT, RZ, UR4, PT, P2 ;  /* 0x00000004ff007c0c */ /* 0x000fe2000bf45320 */
[----:B------:R-:W1:Y:S11]  /*6870*/  LDCU.64 UR4, c[0x0][0x358] ;  /* 0x00006b00ff0477ac */ /* 0x000e760008000a00 */
[----:B------:R-:W-:Y:S01]  /*6880*/  @!UPT UIADD3 URZ, UPT, UPT, URZ, URZ, URZ ;  /* 0x000000fffffff290 */ /* 0x000fe2000fffe0ff */
[----:B------:R-:W3:Y:S01]  /*6890*/  @P2 LDC.64 R4, c[0x0][0x8a8] ;  /* 0x00022a00ff042b82 */ /* 0x000ee20000000a00 */
[----:B------:R-:W-:Y:S04]  /*68a0*/  @P2 IMAD R3, R17, UR6, RZ ;  /* 0x0000000611032c24 */ /* 0x000fe8000f8e02ff */
[----:B---3--:R-:W-:Y:S05]  /*68b0*/  @P2 IMAD.WIDE R4, R3, 0x4, R4 ;  /* 0x0000000403042825 */ /* 0x008fea00078e0204 */
[----:B-1---5:R1:W5:Y:S02]  /*68c0*/  @P2 LDG.E R24, desc[UR4][R4.64] ;  /* 0x0000000404182981 */ /* 0x022364000c1e1900 */
[----:B-1----:R-:W3:Y:S02]  /*68d0*/  @!P2 LDC R24, c[0x0][0x8a0] ;  /* 0x00022800ff18ab82 */ /* 0x002ee40000000800 */
.L_x_79:
[----:B--2--5:R-:W-:Y:S01]  /*68e0*/  FSETP.NEU.AND P2, PT, R27, RZ, PT ;  /* 0x000000ff1b00720b */ /* 0x024fe20003f4d000 */
[----:B------:R-:W-:Y:S01]  /*68f0*/  BSSY B1, `(.L_x_80) ;  /* 0x0000048000017945 */ /* 0x000fe20003800000 */
[----:B------:R-:W-:Y:S01]  /*6900*/  SEL R5, RZ, 0xffffffff, P1 ;  /* 0xffffffffff057807 */ /* 0x000fe20000800000 */
[----:B------:R-:W-:Y:S01]  /*6910*/  IMAD.MOV.U32 R35, RZ, RZ, 0x1 ;  /* 0x00000001ff237424 */ /* 0x000fe200078e00ff */
[----:B------:R-:W-:Y:S01]  /*6920*/  @P6 LOP3.LUT P1, RZ, R63, 0xff, RZ, 0xc0, !PT ;  /* 0x000000ff3fff6812 */ /* 0x000fe2000782c0ff */
[----:B------:R-:W-:Y:S01]  /*6930*/  IMAD.IADD R25, R23, 0x1, R2 ;  /* 0x0000000117197824 */ /* 0x000fe200078e0202 */
[----:B------:R-:W-:Y:S01]  /*6940*/  @P6 SEL R4, RZ, 0xffffffff, P2 ;  /* 0xffffffffff046807 */ /* 0x000fe20001000000 */
[----:B------:R-:W-:Y:S01]  /*6950*/  IMAD.U32 R34, RZ, RZ, UR51 ;  /* 0x00000033ff227e24 */ /* 0x000fe2000f8e00ff */
[----:B------:R-:W-:Y:S02]  /*6960*/  LOP3.LUT R32, R60, 0x1, RZ, 0x3c, !PT ;  /* 0x000000013c207812 */ /* 0x000fe400078e3cff */
[----:B------:R-:W-:Y:S02]  /*6970*/  CS2R R38, SRZ ;  /* 0x0000000000267805 */ /* 0x000fe4000001ff00 */
[----:B------:R-:W-:Y:S02]  /*6980*/  @P0 SEL R4, R5, R4, !P1 ;  /* 0x0000000405040207 */ /* 0x000fe40004800000 */
[----:B------:R-:W-:Y:S02]  /*6990*/  CS2R R36, SRZ ;  /* 0x0000000000247805 */ /* 0x000fe4000001ff00 */
[----:B------:R-:W-:Y:S02]  /*69a0*/  LEA R79, R22, UR48, 0x3 ;  /* 0x00000030164f7c11 */ /* 0x000fe4000f8e18ff */
[----:B------:R-:W-:Y:S02]  /*69b0*/  CS2R R42, SRZ ;  /* 0x00000000002a7805 */ /* 0x000fe4000001ff00 */
[----:B------:R-:W-:Y:S02]  /*69c0*/  @P6 LOP3.LUT R4, R4, 0x1, RZ, 0xc0, !PT ;  /* 0x0000000104046812 */ /* 0x000fe400078ec0ff */
[----:B------:R-:W-:Y:S02]  /*69d0*/  CS2R R40, SRZ ;  /* 0x0000000000287805 */ /* 0x000fe4000001ff00 */
[----:B------:R-:W-:Y:S02]  /*69e0*/  SHF.L.U32 R0, R59, 0x1f, RZ ;  /* 0x0000001f3b007819 */ /* 0x000fe400000006ff */
[----:B------:R-:W-:Y:S02]  /*69f0*/  CS2R R46, SRZ ;  /* 0x00000000002e7805 */ /* 0x000fe4000001ff00 */
[----:B------:R-:W-:Y:S01]  /*6a00*/  ISETP.NE.U32.OR P5, PT, R4, 0x1, !P6 ;  /* 0x000000010400780c */ /* 0x000fe200077a5470 */
[----:B------:R-:W-:Y:S01]  /*6a10*/  IMAD.U32 R4, RZ, RZ, UR51 ;  /* 0x00000033ff047e24 */ /* 0x000fe2000f8e00ff */
[----:B------:R-:W-:Y:S02]  /*6a20*/  LOP3.LUT P4, R75, R63, 0xff, RZ, 0xc0, !PT ;  /* 0x000000ff3f4b7812 */ /* 0x000fe4000788c0ff */
[----:B------:R-:W-:Y:S02]  /*6a30*/  CS2R R44, SRZ ;  /* 0x00000000002c7805 */ /* 0x000fe4000001ff00 */
[----:B------:R-:W-:Y:S02]  /*6a40*/  P2R R76, PR, RZ, 0x20 ;  /* 0x00000020ff4c7803 */ /* 0x000fe40000000000 */
[----:B------:R-:W-:Y:S02]  /*6a50*/  CS2R R50, SRZ ;  /* 0x0000000000327805 */ /* 0x000fe4000001ff00 */
[----:B------:R-:W-:Y:S02]  /*6a60*/  LEA R3, R4, UR48, 0x3 ;  /* 0x0000003004037c11 */ /* 0x000fe4000f8e18ff */
[----:B------:R-:W-:Y:S02]  /*6a70*/  CS2R R48, SRZ ;  /* 0x0000000000307805 */ /* 0x000fe4000001ff00 */
[----:B------:R-:W-:Y:S04]  /*6a80*/  SEL R4, RZ, 0xffffffff, P2 ;  /* 0xffffffffff047807 */ /* 0x000fe80001000000 */
[----:B------:R-:W-:Y:S02]  /*6a90*/  @P3 SEL R4, R5, R4, !P4 ;  /* 0x0000000405043207 */ /* 0x000fe40006000000 */
[----:B------:R-:W-:Y:S02]  /*6aa0*/  @P5 SHF.L.U32 R6, R32, 0x1f, RZ ;  /* 0x0000001f20065819 */ /* 0x000fe400000006ff */
[----:B------:R-:W-:Y:S02]  /*6ab0*/  LOP3.LUT R4, R4, 0x1, RZ, 0xc0, !PT ;  /* 0x0000000104047812 */ /* 0x000fe400078ec0ff */
[----:B------:R-:W1:Y:S02]  /*6ac0*/  @P5 SYNCS.PHASECHK.TRANS64.TRYWAIT P1, [R3+URZ+0x60], R6 ;  /* 0x00006006030055a7 */ /* 0x000e6400080211ff */
[----:B------:R-:W-:Y:S04]  /*6ad0*/  ISETP.NE.U32.AND P2, PT, R4, 0x1, PT ;  /* 0x000000010400780c */ /* 0x000fe80003f45070 */
[----:B------:R-:W-:Y:S01]  /*6ae0*/  P2R R80, PR, RZ, 0x4 ;  /* 0x00000004ff507803 */ /* 0x000fe20000000000 */
[----:B------:R2:W4:Y:S01]  /*6af0*/  SYNCS.PHASECHK.TRANS64.TRYWAIT P0, [R79+URZ+0xb0], R0 ;  /* 0x0000b0004f0075a7 */ /* 0x00052200080011ff */
[----:B-1----:R-:W-:Y:S01]  /*6b00*/  @P5 SEL R35, RZ, 0x1, !P1 ;  /* 0x00000001ff235807 */ /* 0x002fe20004800000 */
[----:B--2---:R-:W-:Y:S06]  /*6b10*/  @!P5 BRA `(.L_x_81) ;  /* 0x000000000094d947 */ /* 0x004fec0003800000 */
[----:B------:R-:W-:Y:S01]  /*6b20*/  HFMA2 R47, -RZ, RZ, 0, 0 ;  /* 0x00000000ff2f7431 */ /* 0x000fe200000001ff */
[----:B------:R-:W-:Y:S01]  /*6b30*/  ISETP.NE.AND P1, PT, R35, RZ, PT ;  /* 0x000000ff2300720c */ /* 0x000fe20003f25270 */
[----:B------:R-:W-:Y:S01]  /*6b40*/  IMAD.U32 R2, RZ, RZ, UR51 ;  /* 0x00000033ff027e24 */ /* 0x000fe2000f8e00ff */
[----:B------:R-:W-:Y:S11]  /*6b50*/  BSSY B0, `(.L_x_82) ;  /* 0x0000005000007945 */ /* 0x000ff60003800000 */
[----:B------:R-:W-:Y:S05]  /*6b60*/  @P1 BRA `(.L_x_83) ;  /* 0x00000000000c1947 */ /* 0x000fea0003800000 */
[----:B------:R-:W-:Y:S04]  /*6b70*/  SHF.L.U32 R4, R32, 0x1f, RZ ;  /* 0x0000001f20047819 */ /* 0x000fe800000006ff */
[----:B------:R-:W1:Y:S02]  /*6b80*/  SYNCS.PHASECHK.TRANS64.TRYWAIT P1, [R3+URZ+0x60], R4 ;  /* 0x00006004030075a7 */ /* 0x000e6400080211ff */
[----:B-1----:R-:W-:Y:S05]  /*6b90*/  @!P1 BRA `(.L_x_84) ;  /* 0x0000002000209947 */ /* 0x002fea0003800000 */
.L_x_83:
[----:B------:R-:W-:Y:S05]  /*6ba0*/  BSYNC B0 ;  /* 0x0000000000007941 */ /* 0x000fea0003800000 */
.L_x_82:
[----:B------:R-:W-:Y:S01]  /*6bb0*/  ISETP.NE.AND P1, PT, R80, RZ, PT ;  /* 0x000000ff5000720c */ /* 0x000fe20003f25270 */
[----:B------:R-:W-:Y:S01]  /*6bc0*/  IMAD.MOV.U32 R46, RZ, RZ, RZ ;  /* 0x000000ffff2e7224 */ /* 0x000fe200078e00ff */
[----:B------:R-:W-:Y:S02]  /*6bd0*/  CS2R R44, SRZ ;  /* 0x00000000002c7805 */ /* 0x000fe4000001ff00 */
[----:B------:R-:W-:Y:S02]  /*6be0*/  CS2R R50, SRZ ;  /* 0x0000000000327805 */ /* 0x000fe4000001ff00 */
[----:B------:R-:W-:Y:S02]  /*6bf0*/  CS2R R48, SRZ ;  /* 0x0000000000307805 */ /* 0x000fe4000001ff00 */
[----:B------:R-:W-:Y:S02]  /*6c00*/  CS2R R42, SRZ ;  /* 0x00000000002a7805 */ /* 0x000fe4000001ff00 */
[----:B------:R-:W-:Y:S02]  /*6c10*/  CS2R R40, SRZ ;  /* 0x0000000000287805 */ /* 0x000fe4000001ff00 */
[----:B------:R-:W-:Y:S02]  /*6c20*/  CS2R R38, SRZ ;  /* 0x0000000000267805 */ /* 0x000fe4000001ff00 */
[----:B------:R-:W-:Y:S01]  /*6c30*/  CS2R R36, SRZ ;  /* 0x0000000000247805 */ /* 0x000fe2000001ff00 */
[----:B------:R-:W-:Y:S01]  /*6c40*/  @P1 IMAD R5, R2, 0x800, R61 ;  /* 0x0000080002051824 */ /* 0x000fe200078e023d */
[----:B------:R-:W-:Y:S05]  /*6c50*/  @P1 WARPSYNC.ALL ;  /* 0x0000000000001948 */ /* 0x000fea0003800000 */
[----:B------:R-:W-:Y:S01]  /*6c60*/  @P1 LEA R5, R5, UR48, 0x2 ;  /* 0x0000003005051c11 */ /* 0x000fe2000f8e10ff */
[----:B------:R-:W-:Y:S04]  /*6c70*/  UIADD3 UR4, UPT, UPT, UR51, 0x1, URZ ;  /* 0x0000000133047890 */ /* 0x000fe8000fffe0ff */
[----:B------:R2:W2:Y:S01]  /*6c80*/  @P1 LDSM.16.M88.4 R48, [R5+0x400] ;  /* 0x000400000530183b */ /* 0x0004a20000000200 */
[----:B------:R-:W-:Y:S01]  /*6c90*/  @P1 VIADD R2, R5, 0x400 ;  /* 0x0000040005021836 */ /* 0x000fe20000000000 */
[----:B------:R-:W-:Y:S01]  /*6ca0*/  UISETP.NE.AND UP0, UPT, UR4, 0x3, UPT ;  /* 0x000000030400788c */ /* 0x000fe2000bf05270 */
[C-C-:B-1----:R-:W-:Y:S02]  /*6cb0*/  @P1 IMAD R3, R74.reuse, 0x4, R5.reuse ;  /* 0x000000044a031824 */ /* 0x142fe400078e0205 */
[C---:B------:R-:W-:Y:S01]  /*6cc0*/  @P1 IMAD R7, R73.reuse, 0x4, R2 ;  /* 0x0000000449071824 */ /* 0x040fe200078e0202 */
[----:B------:R-:W-:Y:S01]  /*6cd0*/  USEL UR4, UR4, URZ, UP0 ;  /* 0x000000ff04047287 */ /* 0x000fe20008000000 */
[----:B------:R-:W-:Y:S01]  /*6ce0*/  @P1 IMAD R2, R73, 0x4, R5 ;  /* 0x0000000449021824 */ /* 0x000fe200078e0205 */
[----:B------:R1:W1:Y:S01]  /*6cf0*/  @P1 LDSM.16.M88.4 R44, [R3+0x400] ;  /* 0x00040000032c183b */ /* 0x0002620000000200 */
[----:B------:R-:W-:Y:S03]  /*6d00*/  @P1 IMAD R4, R74, 0x4, R7 ;  /* 0x000000044a041824 */ /* 0x000fe600078e0207 */
[----:B------:R-:W-:Y:S01]  /*6d10*/  IMAD.U32 R34, RZ, RZ, UR4 ;  /* 0x00000004ff227e24 */ /* 0x000fe2000f8e00ff */
[----:B------:R1:W1:Y:S05]  /*6d20*/  @P1 LDSM.16.M88.4 R40, [R2+0x400] ;  /* 0x000400000228183b */ /* 0x00026a0000000200 */
[----:B------:R1:W1:Y:S01]  /*6d30*/  @P1 LDSM.16.M88.4 R36, [R4] ;  /* 0x000000000424183b */ /* 0x0002620000000200 */
[----:B------:R-:W-:Y:S04]  /*6d40*/  PLOP3.LUT P1, PT, PT, PT, UP0, 0x80, 0x8 ;  /* 0x000000000008781c */ /* 0x000fe80003f2f008 */
[----:B------:R-:W-:Y:S04]  /*6d50*/  SEL R7, RZ, 0x1, P1 ;  /* 0x00000001ff077807 */ /* 0x000fe80000800000 */
[----:B------:R-:W-:Y:S02]  /*6d60*/  LOP3.LUT R32, R32, R7, RZ, 0x3c, !PT ;  /* 0x0000000720207212 */ /* 0x000fe400078e3cff */
.L_x_81:
[----:B------:R-:W-:Y:S05]  /*6d70*/  BSYNC B1 ;  /* 0x0000000000017941 */ /* 0x000fea0003800000 */
.L_x_80:
[----:B-1----:R-:W-:Y:S04]  /*6d80*/  SHF.R.U32.HI R3, RZ, 0x15, R25 ;  /* 0x00000015ff037819 */ /* 0x002fe80000011619 */
[----:B------:R-:W-:Y:S01]  /*6d90*/  LOP3.LUT P1, RZ, R3, 0x3, R64, 0x48, !PT ;  /* 0x0000000303ff7812 */ /* 0x000fe20007824840 */
[----:B------:R-:W-:Y:S01]  /*6da0*/  @!UPT UIADD3 URZ, UPT, UPT, URZ, URZ, URZ ;  /* 0x000000fffffff290 */ /* 0x000fe2000fffe0ff */
[----:B----4-:R-:W-:Y:S11]  /*6db0*/  @P0 BRA `(.L_x_85) ;  /* 0x0000000000080947 */ /* 0x010ff60003800000 */
[----:B------:R-:W1:Y:S02]  /*6dc0*/  SYNCS.PHASECHK.TRANS64.TRYWAIT P0, [R79+URZ+0xb0], R0 ;  /* 0x0000b0004f0075a7 */ /* 0x000e6400080011ff */
[----:B-1----:R-:W-:Y:S05]  /*6dd0*/  @!P0 BRA `(.L_x_86) ;  /* 0x0000001c00a48947 */ /* 0x002fea0003800000 */
.L_x_85:
[----:B------:R-:W-:Y:S05]  /*6de0*/  @!P1 BRA `(.L_x_87) ;  /* 0x0000000000409947 */ /* 0x000fea0003800000 */
[----:B------:R-:W2:Y:S01]  /*6df0*/  LDCU.64 UR8, c[0x4][0x70] ;  /* 0x01000e00ff0877ac */ /* 0x000ea20008000a00 */
[----:B------:R-:W-:Y:S01]  /*6e00*/  MOV R3, 0x0 ;  /* 0x0000000000037802 */ /* 0x000fe20000000f00 */
[----:B------:R-:W-:Y:S02]  /*6e10*/  HFMA2 R12, -RZ, RZ, 0, 5.9604644775390625e-08 ;  /* 0x00000001ff0c7431 */ /* 0x000fe400000001ff */
[----:B------:R-:W-:Y:S02]  /*6e20*/  IMAD.MOV.U32 R8, RZ, RZ, 0x192 ;  /* 0x00000192ff087424 */ /* 0x000fe400078e00ff */
[----:B------:R-:W-:Y:S01]  /*6e30*/  IMAD.MOV.U32 R13, RZ, RZ, RZ ;  /* 0x000000ffff0d7224 */ /* 0x000fe200078e00ff */
[----:B------:R-:W4:Y:S01]  /*6e40*/  LDCU.64 UR6, c[0x4][0x78] ;  /* 0x01000f00ff0677ac */ /* 0x000f220008000a00 */
[----:B------:R-:W1:Y:S01]  /*6e50*/  LDC.64 R2, c[0x4][R3] ;  /* 0x0100000003027b82 */ /* 0x000e620000000a00 */
[----:B------:R-:W5:Y:S01]  /*6e60*/  LDCU.64 UR4, c[0x4][0x10] ;  /* 0x01000200ff0477ac */ /* 0x000f620008000a00 */
[----:B--2---:R-:W-:Y:S01]  /*6e70*/  MOV R5, UR9 ;  /* 0x0000000900057c02 */ /* 0x004fe20008000f00 */
[----:B------:R-:W-:Y:S01]  /*6e80*/  IMAD.U32 R4, RZ, RZ, UR8 ;  /* 0x00000008ff047e24 */ /* 0x000fe2000f8e00ff */
[----:B----4-:R-:W-:Y:S01]  /*6e90*/  MOV R7, UR7 ;  /* 0x0000000700077c02 */ /* 0x010fe20008000f00 */
[----:B------:R-:W-:Y:S01]  /*6ea0*/  IMAD.U32 R6, RZ, RZ, UR6 ;  /* 0x00000006ff067e24 */ /* 0x000fe2000f8e00ff */
[----:B-----5:R-:W-:Y:S01]  /*6eb0*/  MOV R11, UR5 ;  /* 0x00000005000b7c02 */ /* 0x020fe20008000f00 */
[----:B------:R-:W-:Y:S02]  /*6ec0*/  IMAD.U32 R10, RZ, RZ, UR4 ;  /* 0x00000004ff0a7e24 */ /* 0x000fe4000f8e00ff */
[----:B------:R-:W-:Y:S07]  /*6ed0*/  LEPC R20, `(.L_x_87) ;  /* 0x000000001014794e */ /* 0x000fee0000000000 */
[----:B-1-3--:R-:W-:Y:S05]  /*6ee0*/  CALL.ABS.NOINC R2 ;  /* 0x0000000002007343 */ /* 0x00afea0003c00000 */
.L_x_87:
[----:B--2---:R-:W-:Y:S01]  /*6ef0*/  LOP3.LUT R20, R48, 0xffffe000, RZ, 0xc0, !PT ;  /* 0xffffe00030147812 */ /* 0x004fe200078ec0ff */
[----:B------:R-:W-:Y:S05]  /*6f00*/  WARPSYNC.ALL ;  /* 0x0000000000007948 */ /* 0x000fea0003800000 */
[----:B------:R-:W-:Y:S01]  /*6f10*/  R2UR UR4, R25 ;  /* 0x00000000190472ca */ /* 0x000fe200000e0000 */
[----:B------:R-:W-:Y:S01]  /*6f20*/  IMAD.SHL.U32 R77, R73, 0x4, RZ ;  /* 0x00000004494d7824 */ /* 0x000fe200078e00ff */
[----:B------:R-:W-:Y:S01]  /*6f30*/  LOP3.LUT R21, R49, 0xffffe000, RZ, 0xc0, !PT ;  /* 0xffffe00031157812 */ /* 0x000fe200078ec0ff */
[----:B------:R-:W-:Y:S01]  /*6f40*/  IMAD.U32 R78, RZ, RZ, UR51 ;  /* 0x00000033ff4e7e24 */ /* 0x000fe2000f8e00ff */
[----:B------:R-:W-:Y:S01]  /*6f50*/  LOP3.LUT R26, R50, 0xffffe000, RZ, 0xc0, !PT ;  /* 0xffffe000321a7812 */ /* 0x000fe200078ec0ff */
[----:B------:R-:W-:Y:S01]  /*6f60*/  BSSY.RECONVERGENT B0, `(.L_x_88) ;  /* 0x000005a000007945 */ /* 0x000fe20003800200 */
[----:B------:R-:W-:Y:S01]  /*6f70*/  LOP3.LUT R33, R46, 0xffffe000, RZ, 0xc0, !PT ;  /* 0xffffe0002e217812 */ /* 0x000fe200078ec0ff */
[----:B------:R-:W-:Y:S01]  /*6f80*/  IMAD R78, R78, 0x800, R61 ;  /* 0x000008004e4e7824 */ /* 0x000fe200078e023d */
[----:B------:R-:W-:Y:S04]  /*6f90*/  ISETP.NE.AND P0, PT, R62, RZ, PT ;  /* 0x000000ff3e00720c */ /* 0x000fe80003f05270 */
[----:B------:R-:W-:Y:S01]  /*6fa0*/  LEA R81, R78, UR48, 0x2 ;  /* 0x000000304e517c11 */ /* 0x000fe2000f8e10ff */
[----:B------:R-:W1:Y:S01]  /*6fb0*/  LDTM.16dp128bit.x8 R4, tmem[UR4] ;  /* 0x00000004000479ee */ /* 0x000e620008180000 */
[----:B------:R-:W-:Y:S02]  /*6fc0*/  IMAD.SHL.U32 R78, R74, 0x4, RZ ;  /* 0x000000044a4e7824 */ /* 0x000fe400078e00ff */
[--C-:B------:R-:W-:Y:S03]  /*6fd0*/  IADD3 R83, PT, PT, R77, 0x400, R81.reuse ;  /* 0x000004004d537810 */ /* 0x100fe60007ffe051 */
[C---:B------:R-:W-:Y:S02]  /*6fe0*/  IADD3 R84, PT, PT, R78.reuse, 0x400, R81 ;  /* 0x000004004e547810 */ /* 0x040fe40007ffe051 */
[----:B------:R-:W-:Y:S02]  /*6ff0*/  IMAD.IADD R82, R78, 0x1, R83 ;  /* 0x000000014e527824 */ /* 0x000fe400078e0253 */
[C---:B-1-3--:R-:W-:Y:S01]  /*7000*/  FMUL R0, R24.reuse, R4 ;  /* 0x0000000418007220 */ /* 0x04afe20000400000 */
[C---:B------:R-:W-:Y:S01]  /*7010*/  FMUL R2, R24.reuse, R5 ;  /* 0x0000000518027220 */ /* 0x040fe20000400000 */
[C---:B------:R-:W-:Y:S01]  /*7020*/  FMUL R3, R24.reuse, R6 ;  /* 0x0000000618037220 */ /* 0x040fe20000400000 */
[----:B------:R-:W-:Y:S01]  /*7030*/  FMUL R7, R24, R7 ;  /* 0x0000000718077220 */ /* 0x000fe20000400000 */
[----:B------:R-:W-:Y:S01]  /*7040*/  FFMA R28, R27, R20, R0 ;  /* 0x000000141b1c7223 */ /* 0x000fe20000000000 */
[----:B------:R-:W-:Y:S01]  /*7050*/  LOP3.LUT R20, R51, 0xffffe000, RZ, 0xc0, !PT ;  /* 0xffffe00033147812 */ /* 0x000fe200078ec0ff */
[C---:B------:R-:W-:Y:S01]  /*7060*/  FFMA R29, R27.reuse, R21, R2 ;  /* 0x000000151b1d7223 */ /* 0x040fe20000000002 */
[----:B------:R-:W-:Y:S01]  /*7070*/  LOP3.LUT R21, R44, 0xffffe000, RZ, 0xc0, !PT ;  /* 0xffffe0002c157812 */ /* 0x000fe200078ec0ff */
[----:B------:R-:W-:Y:S01]  /*7080*/  FFMA R30, R27, R26, R3 ;  /* 0x0000001a1b1e7223 */ /* 0x000fe20000000003 */
[----:B------:R-:W-:Y:S01]  /*7090*/  LOP3.LUT R26, R45, 0xffffe000, RZ, 0xc0, !PT ;  /* 0xffffe0002d1a7812 */ /* 0x000fe200078ec0ff */
[C---:B------:R-:W-:Y:S01]  /*70a0*/  FMUL R4, R24.reuse, R8 ;  /* 0x0000000818047220 */ /* 0x040fe20000400000 */
[----:B------:R-:W-:Y:S01]  /*70b0*/  F2FP.TF32.F32.PACK_B R28, R28 ;  /* 0x0000001cff1c723e */ /* 0x000fe200024050ff */
[----:B------:R-:W-:Y:S01]  /*70c0*/  FFMA R31, R27, R20, R7 ;  /* 0x000000141b1f7223 */ /* 0x000fe20000000007 */
[----:B------:R-:W-:Y:S01]  /*70d0*/  LOP3.LUT R20, R47, 0xffffe000, RZ, 0xc0, !PT ;  /* 0xffffe0002f147812 */ /* 0x000fe200078ec0ff */
[C---:B------:R-:W-:Y:S01]  /*70e0*/  FMUL R5, R24.reuse, R9 ;  /* 0x0000000918057220 */ /* 0x040fe20000400000 */
[----:B------:R-:W-:Y:S01]  /*70f0*/  F2FP.TF32.F32.PACK_B R29, R29 ;  /* 0x0000001dff1d723e */ /* 0x000fe200024050ff */
[C---:B------:R-:W-:Y:S01]  /*7100*/  FMUL R6, R24.reuse, R10 ;  /* 0x0000000a18067220 */ /* 0x040fe20000400000 */
[----:B------:R-:W-:Y:S01]  /*7110*/  F2FP.TF32.F32.PACK_B R30, R30 ;  /* 0x0000001eff1e723e */ /* 0x000fe200024050ff */
[----:B------:R-:W-:Y:S01]  /*7120*/  FMUL R11, R24, R11 ;  /* 0x0000000b180b7220 */ /* 0x000fe20000400000 */
[----:B------:R-:W-:Y:S01]  /*7130*/  F2FP.TF32.F32.PACK_B R31, R31 ;  /* 0x0000001fff1f723e */ /* 0x000fe200024050ff */
[C---:B------:R-:W-:Y:S01]  /*7140*/  FFMA R4, R27.reuse, R21, R4 ;  /* 0x000000151b047223 */ /* 0x040fe20000000004 */
[----:B------:R-:W-:Y:S01]  /*7150*/  LOP3.LUT R21, R40, 0xffffe000, RZ, 0xc0, !PT ;  /* 0xffffe00028157812 */ /* 0x000fe200078ec0ff */
[----:B------:R-:W-:Y:S01]  /*7160*/  FFMA R5, R27, R26, R5 ;  /* 0x0000001a1b057223 */ /* 0x000fe20000000005 */
[----:B------:R-:W-:Y:S01]  /*7170*/  LOP3.LUT R26, R43, 0xffffe000, RZ, 0xc0, !PT ;  /* 0xffffe0002b1a7812 */ /* 0x000fe200078ec0ff */
[C---:B------:R-:W-:Y:S01]  /*7180*/  FFMA R6, R27.reuse, R33, R6 ;  /* 0x000000211b067223 */ /* 0x040fe20000000006 */
[----:B------:R-:W-:Y:S01]  /*7190*/  LOP3.LUT R33, R42, 0xffffe000, RZ, 0xc0, !PT ;  /* 0xffffe0002a217812 */ /* 0x000fe200078ec0ff */
[C---:B------:R-:W-:Y:S01]  /*71a0*/  FMUL R8, R24.reuse, R12 ;  /* 0x0000000c18087220 */ /* 0x040fe20000400000 */
[----:B------:R-:W-:Y:S01]  /*71b0*/  F2FP.TF32.F32.PACK_B R4, R4 ;  /* 0x00000004ff04723e */ /* 0x000fe200024050ff */
[----:B------:R-:W-:Y:S01]  /*71c0*/  FFMA R7, R27, R20, R11 ;  /* 0x000000141b077223 */ /* 0x000fe2000000000b */
[----:B------:R-:W-:Y:S01]  /*71d0*/  LOP3.LUT R20, R41, 0xffffe000, RZ, 0xc0, !PT ;  /* 0xffffe00029147812 */ /* 0x000fe200078ec0ff */
[----:B------:R-:W-:Y:S01]  /*71e0*/  FMUL R9, R24, R13 ;  /* 0x0000000d18097220 */ /* 0x000fe20000400000 */
[----:B------:R-:W-:Y:S01]  /*71f0*/  F2FP.TF32.F32.PACK_B R5, R5 ;  /* 0x00000005ff05723e */ /* 0x000fe200024050ff */
[----:B------:R1:W-:Y:S01]  /*7200*/  STSM.16.M88.4 [R81+0x400], R28 ;  /* 0x0004001c51007844 */ /* 0x0003e20000000200 */
[----:B------:R-:W-:Y:S01]  /*7210*/  F2FP.TF32.F32.PACK_B R6, R6 ;  /* 0x00000006ff06723e */ /* 0x000fe200024050ff */
[C---:B------:R-:W-:Y:S01]  /*7220*/  FFMA R8, R27.reuse, R21, R8 ;  /* 0x000000151b087223 */ /* 0x040fe20000000008 */
[----:B------:R-:W-:Y:S01]  /*7230*/  LOP3.LUT R21, R36, 0xffffe000, RZ, 0xc0, !PT ;  /* 0xffffe00024157812 */ /* 0x000fe200078ec0ff */
[C---:B------:R-:W-:Y:S01]  /*7240*/  FMUL R10, R24.reuse, R14 ;  /* 0x0000000e180a7220 */ /* 0x040fe20000400000 */
[C---:B------:R-:W-:Y:S01]  /*7250*/  FMUL R15, R24.reuse, R15 ;  /* 0x0000000f180f7220 */ /* 0x040fe20000400000 */
[C---:B------:R-:W-:Y:S01]  /*7260*/  FMUL R12, R24.reuse, R16 ;  /* 0x00000010180c7220 */ /* 0x040fe20000400000 */
[C---:B------:R-:W-:Y:S01]  /*7270*/  FFMA R9, R27.reuse, R20, R9 ;  /* 0x000000141b097223 */ /* 0x040fe20000000009 */
[C---:B------:R-:W-:Y:S01]  /*7280*/  FFMA R10, R27.reuse, R33, R10 ;  /* 0x000000211b0a7223 */ /* 0x040fe2000000000a */
[C---:B------:R-:W-:Y:S01]  /*7290*/  FFMA R11, R27.reuse, R26, R15 ;  /* 0x0000001a1b0b7223 */ /* 0x040fe2000000000f */
[----:B------:R-:W-:Y:S01]  /*72a0*/  FFMA R12, R27, R21, R12 ;  /* 0x000000151b0c7223 */ /* 0x000fe2000000000c */
[----:B------:R-:W-:Y:S01]  /*72b0*/  LOP3.LUT R20, R37, 0xffffe000, RZ, 0xc0, !PT ;  /* 0xffffe00025147812 */ /* 0x000fe200078ec0ff */
[----:B------:R-:W-:Y:S01]  /*72c0*/  FMUL R13, R24, R17 ;  /* 0x00000011180d7220 */ /* 0x000fe20000400000 */
[----:B------:R-:W-:Y:S01]  /*72d0*/  LOP3.LUT R21, R38, 0xffffe000, RZ, 0xc0, !PT ;  /* 0xffffe00026157812 */ /* 0x000fe200078ec0ff */
[C---:B------:R-:W-:Y:S01]  /*72e0*/  FMUL R14, R24.reuse, R18 ;  /* 0x00000012180e7220 */ /* 0x040fe20000400000 */
[----:B------:R-:W-:Y:S01]  /*72f0*/  LOP3.LUT R26, R39, 0xffffe000, RZ, 0xc0, !PT ;  /* 0xffffe000271a7812 */ /* 0x000fe200078ec0ff */
[----:B------:R-:W-:Y:S01]  /*7300*/  FMUL R19, R24, R19 ;  /* 0x0000001318137220 */ /* 0x000fe20000400000 */
[----:B------:R-:W-:Y:S01]  /*7310*/  F2FP.TF32.F32.PACK_B R7, R7 ;  /* 0x00000007ff07723e */ /* 0x000fe200024050ff */
[C---:B------:R-:W-:Y:S01]  /*7320*/  FFMA R13, R27.reuse, R20, R13 ;  /* 0x000000141b0d7223 */ /* 0x040fe2000000000d */
[C---:B------:R-:W-:Y:S01]  /*7330*/  FFMA R14, R27.reuse, R21, R14 ;  /* 0x000000151b0e7223 */ /* 0x040fe2000000000e */
[----:B------:R-:W-:Y:S01]  /*7340*/  FFMA R15, R27, R26, R19 ;  /* 0x0000001a1b0f7223 */ /* 0x000fe20000000013 */
[----:B------:R-:W-:Y:S01]  /*7350*/  F2FP.TF32.F32.PACK_B R8, R8 ;  /* 0x00000008ff08723e */ /* 0x000fe200024050ff */
[----:B------:R1:W-:Y:S01]  /*7360*/  STSM.16.M88.4 [R84], R4 ;  /* 0x0000000454007844 */ /* 0x0003e20000000200 */
[----:B------:R-:W-:Y:S02]  /*7370*/  F2FP.TF32.F32.PACK_B R9, R9 ;  /* 0x00000009ff09723e */ /* 0x000fe400024050ff */
[----:B------:R-:W-:Y:S02]  /*7380*/  F2FP.TF32.F32.PACK_B R10, R10 ;  /* 0x0000000aff0a723e */ /* 0x000fe400024050ff */
[----:B------:R-:W-:Y:S02]  /*7390*/  F2FP.TF32.F32.PACK_B R11, R11 ;  /* 0x0000000bff0b723e */ /* 0x000fe400024050ff */
[----:B------:R-:W-:Y:S02]  /*73a0*/  F2FP.TF32.F32.PACK_B R12, R12 ;  /* 0x0000000cff0c723e */ /* 0x000fe400024050ff */
[----:B------:R-:W-:Y:S01]  /*73b0*/  F2FP.TF32.F32.PACK_B R13, R13 ;  /* 0x0000000dff0d723e */ /* 0x000fe200024050ff */
[----:B------:R1:W-:Y:S01]  /*73c0*/  STSM.16.M88.4 [R83], R8 ;  /* 0x0000000853007844 */ /* 0x0003e20000000200 */
[----:B------:R-:W-:Y:S02]  /*73d0*/  F2FP.TF32.F32.PACK_B R14, R14 ;  /* 0x0000000eff0e723e */ /* 0x000fe400024050ff */
[----:B------:R-:W-:Y:S05]  /*73e0*/  F2FP.TF32.F32.PACK_B R15, R15 ;  /* 0x0000000fff0f723e */ /* 0x000fea00024050ff */
[----:B------:R1:W-:Y:S01]  /*73f0*/  STSM.16.M88.4 [R82], R12 ;  /* 0x0000000c52007844 */ /* 0x0003e20000000200 */
[----:B------:R-:W-:Y:S01]  /*7400*/  @!PT LDS RZ, [RZ] ;  /* 0x00000000fffff984 */ /* 0x000fe20000000800 */
[----:B------:R-:W-:Y:S01]  /*7410*/  @!PT LDS RZ, [RZ] ;  /* 0x00000000fffff984 */ /* 0x000fe20000000800 */
[----:B------:R-:W-:Y:S01]  /*7420*/  @!PT LDS RZ, [RZ] ;  /* 0x00000000fffff984 */ /* 0x000fe20000000800 */
[----:B------:R-:W-:Y:S01]  /*7430*/  @!PT LDS RZ, [RZ] ;  /* 0x00000000fffff984 */ /* 0x000fe20000000800 */
[----:B------:R2:W-:Y:S07]  /*7440*/  MEMBAR.ALL.CTA ;  /* 0x0000000000007992 */ /* 0x0005ee0000008000 */
[----:B--2---:R-:W2:Y:S02]  /*7450*/  FENCE.VIEW.ASYNC.S ;  /* 0x00000000000073c6 */ /* 0x004ea40000000000 */
[----:B--2---:R-:W-:Y:S06]  /*7460*/  BAR.SYNC.DEFER_BLOCKING 0x1, 0x80 ;  /* 0x0042000000007b1d */ /* 0x004fec0000010000 */
[----:B------:R-:W-:Y:S05]  /*7470*/  @P0 BRA `(.L_x_89) ;  /* 0x0000000000200947 */ /* 0x000fea0003800000 */
[----:B------:R-:W2:Y:S01]  /*7480*/  LDCU.64 UR6, c[0x0][0x348] ;  /* 0x00006900ff0677ac */ /* 0x000ea20008000a00 */
[----:B------:R-:W-:Y:S01]  /*7490*/  ULEA UR5, UR51, UR48, 0xd ;  /* 0x0000003033057291 */ /* 0x000fe2000f8e68ff */
[----:B------:R-:W-:Y:S03]  /*74a0*/  UMOV UR41, UR52 ;  /* 0x0000003400297c82 */ /* 0x000fe60008000000 */
[----:B------:R-:W-:Y:S02]  /*74b0*/  UIADD3 UR40, UPT, UPT, UR5, 0x400, URZ ;  /* 0x0000040005287890 */ /* 0x000fe4000fffe0ff */
[----:B--2---:R-:W-:Y:S04]  /*74c0*/  UIADD3 UR4, UP0, UPT, UR6, 0x680, URZ ;  /* 0x0000068006047890 */ /* 0x004fe8000ff1e0ff */
[----:B------:R-:W-:Y:S09]  /*74d0*/  UIADD3.X UR5, UPT, UPT, URZ, UR7, URZ, UP0, !UPT ;  /* 0x00000007ff057290 */ /* 0x000ff200087fe4ff */
[----:B------:R2:W-:Y:S02]  /*74e0*/  UTMASTG.4D [UR40], [UR4] ;  /* 0x00000028040073b5 */ /* 0x0005e40008018000 */
[----:B--2---:R0:W-:Y:S02]  /*74f0*/  UTMACMDFLUSH ;  /* 0x00000000000079b7 */ /* 0x0041e40000000000 */
.L_x_89:
[----:B------:R-:W-:Y:S05]  /*7500*/  BSYNC.RECONVERGENT B0 ;  /* 0x0000000000007941 */ /* 0x000fea0003800200 */
.L_x_88:
[----:B------:R-:W-:Y:S01]  /*7510*/  UIADD3 UR50, UPT, UPT, UR51, 0x1, URZ ;  /* 0x0000000133327890 */ /* 0x000fe2000fffe0ff */
[----:B------:R-:W-:Y:S03]  /*7520*/  BSSY.RECONVERGENT B0, `(.L_x_90) ;  /* 0x0000005000007945 */ /* 0x000fe60003800200 */
[----:B------:R-:W-:Y:S04]  /*7530*/  UISETP.NE.AND UP0, UPT, UR50, 0x3, UPT ;  /* 0x000000033200788c */ /* 0x000fe8000bf05270 */
[----:B------:R-:W-:Y:S01]  /*7540*/  USEL UR49, UR50, URZ, UP0 ;  /* 0x000000ff32317287 */ /* 0x000fe20008000000 */
[----:B------:R-:W-:Y:S11]  /*7550*/  @P0 BRA `(.L_x_91) ;  /* 0x0000000000040947 */ /* 0x000ff60003800000 */
[----:B------:R-:W-:Y:S04]  /*7560*/  DEPBAR.LE SB0, 0x1 ;  /* 0x000080400000791a */ /* 0x000fe80000000000 */
.L_x_91:
[----:B------:R-:W-:Y:S05]  /*7570*/  BSYNC.RECONVERGENT B0 ;  /* 0x0000000000007941 */ /* 0x000fea0003800200 */
.L_x_90:
[----:B------:R-:W-:Y:S01]  /*7580*/  BAR.SYNC.DEFER_BLOCKING 0x1, 0x80 ;  /* 0x0042000000007b1d */ /* 0x000fe20000010000 */
[----:B------:R-:W-:Y:S01]  /*7590*/  ISETP.NE.AND P1, PT, R76, RZ, PT ;  /* 0x000000ff4c00720c */ /* 0x000fe20003f25270 */
[----:B------:R-:W-:Y:S01]  /*75a0*/  UISETP.NE.AND UP0, UPT, UR54, URZ, UPT ;  /* 0x000000ff3600728c */ /* 0x000fe2000bf05270 */
[----:B------:R-:W-:Y:S11]  /*75b0*/  LEA R3, R34, UR48, 0x3 ;  /* 0x0000003022037c11 */ /* 0x000ff6000f8e18ff */
[----:B-1----:R-:W-:Y:S01]  /*75c0*/  @P1 SHF.L.U32 R4, R32, 0x1f, RZ ;  /* 0x0000001f20041819 */ /* 0x002fe200000006ff */
[----:B------:R-:W-:Y:S06]  /*75d0*/  BRA.U !UP0, `(.L_x_92) ;  /* 0x0000000108287547 */ /* 0x000fec000b800000 */
[----:B------:R-:W1:Y:S01]  /*75e0*/  S2R R0, SR_CgaCtaId ;  /* 0x0000000000007919 */ /* 0x000e620000008800 */
[----:B------:R-:W-:Y:S05]  /*75f0*/  IMAD.U32 R2, RZ, RZ, UR55 ;  /* 0x00000037ff027e24 */ /* 0x000fea000f8e00ff */
[C---:B------:R-:W-:Y:S01]  /*7600*/  @P1 LEA R5, R2.reuse, UR48, 0x3 ;  /* 0x0000003002051c11 */ /* 0x040fe2000f8e18ff */
[----:B------:R-:W-:Y:S04]  /*7610*/  VIADD R2, R2, 0x1 ;  /* 0x0000000102027836 */ /* 0x000fe80000000000 */
[----:B------:R-:W-:Y:S01]  /*7620*/  @P1 VIADD R5, R5, 0x78 ;  /* 0x0000007805051836 */ /* 0x000fe20000000000 */
[C---:B------:R-:W-:Y:S04]  /*7630*/  ISETP.NE.AND P0, PT, R2.reuse, 0x3, PT ;  /* 0x000000030200780c */ /* 0x040fe80003f05270 */
[----:B------:R-:W-:Y:S04]  /*7640*/  SEL R2, R2, RZ, P0 ;  /* 0x000000ff02027207 */ /* 0x000fe80000000000 */
[----:B------:R-:W-:Y:S02]  /*7650*/  R2UR UR55, R2 ;  /* 0x00000000023772ca */ /* 0x000fe400000e0000 */
[----:B-1----:R-:W-:Y:S04]  /*7660*/  @P1 PRMT R0, R0, 0x654, R5 ;  /* 0x0000065400001816 */ /* 0x002fe80000000005 */
[----:B------:R1:W-:Y:S09]  /*7670*/  @P1 SYNCS.ARRIVE.TRANS64.RED.A1T0 RZ, [R0+URZ], RZ ;  /* 0x000000ff00ff19a7 */ /* 0x0003f200081004ff */
.L_x_92:
[----:B------:R-:W2:Y:S01]  /*7680*/  @P1 SYNCS.PHASECHK.TRANS64.TRYWAIT P0, [R3+URZ+0x60], R4 ;  /* 0x00006004030015a7 */ /* 0x000ea200080011ff */
[----:B------:R-:W-:Y:S01]  /*7690*/  BSSY B1, `(.L_x_93) ;  /* 0x0000017000017945 */ /* 0x000fe20003800000 */
[----:B--2---:R-:W-:Y:S03]  /*76a0*/  @P1 SEL R35, RZ, 0x1, !P0 ;  /* 0x00000001ff231807 */ /* 0x004fe60004000000 */
[----:B------:R-:W-:Y:S05]  /*76b0*/  @!P1 BRA `(.L_x_94) ;  /* 0x0000000000509947 */ /* 0x000fea0003800000 */
[----:B------:R-:W-:Y:S01]  /*76c0*/  ISETP.NE.AND P1, PT, R80, RZ, PT ;  /* 0x000000ff5000720c */ /* 0x000fe20003f25270 */
[----:B------:R-:W-:Y:S01]  /*76d0*/  BSSY B0, `(.L_x_95) ;  /* 0x000000a000007945 */ /* 0x000fe20003800000 */
[----:B------:R-:W-:Y:S11]  /*76e0*/  ISETP.NE.AND P0, PT, R35, RZ, PT ;  /* 0x000000ff2300720c */ /* 0x000ff60003f05270 */
[----:B------:R-:W-:Y:S05]  /*76f0*/  @P1 IMAD R2, R34, 0x800, R61 ;  /* 0x0000080022021824 */ /* 0x000fea00078e023d */
[----:B------:R-:W-:Y:S05]  /*7700*/  @P1 LEA R2, R2, UR48, 0x2 ;  /* 0x0000003002021c11 */ /* 0x000fea000f8e10ff */
[--C-:B------:R-:W-:Y:S02]  /*7710*/  @P1 IMAD.IADD R5, R77, 0x1, R2.reuse ;  /* 0x000000014d051824 */ /* 0x100fe400078e0202 */
[----:B-1----:R-:W-:Y:S01]  /*7720*/  @P1 IMAD.IADD R0, R78, 0x1, R2 ;  /* 0x000000014e001824 */ /* 0x002fe200078e0202 */
[----:B------:R-:W-:Y:S06]  /*7730*/  @P0 BRA `(.L_x_96) ;  /* 0x00000000000c0947 */ /* 0x000fec0003800000 */
[----:B------:R-:W-:Y:S04]  /*7740*/  SHF.L.U32 R32, R32, 0x1f, RZ ;  /* 0x0000001f20207819 */ /* 0x000fe800000006ff */
[----:B------:R-:W1:Y:S02]  /*7750*/  SYNCS.PHASECHK.TRANS64.TRYWAIT P0, [R3+URZ+0x60], R32 ;  /* 0x00006020030075a7 */ /* 0x000e6400080011ff */
[----:B-1----:R-:W-:Y:S05]  /*7760*/  @!P0 BRA `(.L_x_97) ;  /* 0x0000001400548947 */ /* 0x002fea0003800000 */
.L_x_96:
[----:B------:R-:W-:Y:S05]  /*7770*/  BSYNC B0 ;  /* 0x0000000000007941 */ /* 0x000fea0003800000 */
.L_x_95:
[----:B------:R-:W-:Y:S11]  /*7780*/  ISETP.NE.AND P0, PT, R80, RZ, PT ;  /* 0x000000ff5000720c */ /* 0x000ff60003f05270 */
[----:B------:R-:W-:Y:S02]  /*7790*/  @!UPT UIADD3 URZ, UPT, UPT, URZ, URZ, URZ ;  /* 0x000000fffffff290 */ /* 0x000fe4000fffe0ff */
[----:B-1----:R-:W-:Y:S01]  /*77a0*/  @P0 IADD3 R3, PT, PT, R78, R5, RZ ;  /* 0x000000054e030210 */ /* 0x002fe20007ffe0ff */
[----:B------:R-:W-:Y:S05]  /*77b0*/  @P0 WARPSYNC.ALL ;  /* 0x0000000000000948 */ /* 0x000fea0003800000 */
[----:B------:R2:W3:Y:S04]  /*77c0*/  @P0 LDSM.16.M88.4 R48, [R2+0x400] ;  /* 0x000400000230083b */ /* 0x0004e80000000200 */
[----:B------:R2:W4:Y:S04]  /*77d0*/  @P0 LDSM.16.M88.4 R44, [R0+0x400] ;  /* 0x00040000002c083b */ /* 0x0005280000000200 */
[----:B------:R2:W1:Y:S04]  /*77e0*/  @P0 LDSM.16.M88.4 R40, [R5+0x400] ;  /* 0x000400000528083b */ /* 0x0004680000000200 */
[----:B------:R2:W1:Y:S02]  /*77f0*/  @P0 LDSM.16.M88.4 R36, [R3+0x400] ;  /* 0x000400000324083b */ /* 0x0004640000000200 */
.L_x_94:
[----:B------:R-:W-:Y:S05]  /*7800*/  BSYNC B1 ;  /* 0x0000000000017941 */ /* 0x000fea0003800000 */
.L_x_93:
[----:B--2---:R-:W-:Y:S05]  /*7810*/  VIADD R3, R25, 0x20 ;  /* 0x0000002019037836 */ /* 0x004fea0000000000 */
[----:B------:R-:W-:Y:S04]  /*7820*/  SHF.R.U32.HI R3, RZ, 0x15, R3 ;  /* 0x00000015ff037819 */ /* 0x000fe80000011603 */
[----:B------:R-:W-:Y:S11]  /*7830*/  LOP3.LUT P0, RZ, R3, 0x3, R64, 0x48, !PT ;  /* 0x0000000303ff7812 */ /* 0x000ff60007804840 */
[----:B------:R-:W-:Y:S02]  /*7840*/  @!UPT UIADD3 URZ, UPT, UPT, URZ, URZ, URZ ;  /* 0x000000fffffff290 */ /* 0x000fe4000fffe0ff */
[----:B------:R-:W-:Y:S05]  /*7850*/  @!P0 BRA `(.L_x_98) ;  /* 0x0000000000408947 */ /* 0x000fea0003800000 */
[----:B------:R-:W2:Y:S01]  /*7860*/  LDCU.64 UR8, c[0x4][0x70] ;  /* 0x01000e00ff0877ac */ /* 0x000ea20008000a00 */
[----:B------:R-:W-:Y:S01]  /*7870*/  MOV R3, 0x0 ;  /* 0x0000000000037802 */ /* 0x000fe20000000f00 */
[----:B------:R-:W-:Y:S02]  /*7880*/  HFMA2 R12, -RZ, RZ, 0, 5.9604644775390625e-08 ;  /* 0x00000001ff0c7431 */ /* 0x000fe400000001ff */
[----:B------:R-:W-:Y:S02]  /*7890*/  IMAD.MOV.U32 R8, RZ, RZ, 0x192 ;  /* 0x00000192ff087424 */ /* 0x000fe400078e00ff */
[----:B------:R-:W-:Y:S01]  /*78a0*/  IMAD.MOV.U32 R13, RZ, RZ, RZ ;  /* 0x000000ffff0d7224 */ /* 0x000fe200078e00ff */
[----:B------:R-:W5:Y:S01]  /*78b0*/  LDCU.64 UR6, c[0x4][0x78] ;  /* 0x01000f00ff0677ac */ /* 0x000f620008000a00 */
[----:B------:R-:W1:Y:S01]  /*78c0*/  LDC.64 R2, c[0x4][R3] ;  /* 0x0100000003027b82 */ /* 0x000e620000000a00 */
[----:B------:R-:W3:Y:S01]  /*78d0*/  LDCU.64 UR4, c[0x4][0x10] ;  /* 0x01000200ff0477ac */ /* 0x000ee20008000a00 */
[----:B--2---:R-:W-:Y:S01]  /*78e0*/  MOV R5, UR9 ;  /* 0x0000000900057c02 */ /* 0x004fe20008000f00 */
[----:B------:R-:W-:Y:S01]  /*78f0*/  IMAD.U32 R4, RZ, RZ, UR8 ;  /* 0x00000008ff047e24 */ /* 0x000fe2000f8e00ff */
[----:B-----5:R-:W-:Y:S01]  /*7900*/  MOV R7, UR7 ;  /* 0x0000000700077c02 */ /* 0x020fe20008000f00 */
[----:B------:R-:W-:Y:S01]  /*7910*/  IMAD.U32 R6, RZ, RZ, UR6 ;  /* 0x00000006ff067e24 */ /* 0x000fe2000f8e00ff */
[----:B---3--:R-:W-:Y:S01]  /*7920*/  MOV R11, UR5 ;  /* 0x00000005000b7c02 */ /* 0x008fe20008000f00 */
[----:B------:R-:W-:Y:S02]  /*7930*/  IMAD.U32 R10, RZ, RZ, UR4 ;  /* 0x00000004ff0a7e24 */ /* 0x000fe4000f8e00ff */
[----:B------:R-:W-:Y:S07]  /*7940*/  LEPC R20, `(.L_x_98) ;  /* 0x000000001014794e */ /* 0x000fee0000000000 */
[----:B-1--4-:R-:W-:Y:S05]  /*7950*/  CALL.ABS.NOINC R2 ;  /* 0x0000000002007343 */ /* 0x012fea0003c00000 */
.L_x_98:
[----:B------:R-:W-:Y:S01]  /*7960*/  ISETP.NE.AND P1, PT, R62, RZ, PT ;  /* 0x000000ff3e00720c */ /* 0x000fe20003f25270 */
[----:B------:R-:W-:Y:S05]  /*7970*/  WARPSYNC.ALL ;  /* 0x0000000000007948 */ /* 0x000fea0003800000 */
[----:B------:R-:W-:Y:S01]  /*7980*/  R2UR UR4, R25 ;  /* 0x00000000190472ca */ /* 0x000fe200000e0000 */
[----:B------:R-:W2:Y:S01]  /*7990*/  S2UR UR5, SR_CgaCtaId ;  /* 0x00000000000579c3 */ /* 0x000ea20000008800 */
[----:B-1-3--:R-:W-:Y:S01]  /*79a0*/  LOP3.LUT R0, R48, 0xffffe000, RZ, 0xc0, !PT ;  /* 0xffffe00030007812 */ /* 0x00afe200078ec0ff */
[----:B------:R-:W-:Y:S01]  /*79b0*/  IMAD.U32 R80, RZ, RZ, UR49 ;  /* 0x00000031ff507e24 */ /* 0x000fe2000f8e00ff */
[----:B------:R-:W-:Y:S01]  /*79c0*/  LOP3.LUT R2, R49, 0xffffe000, RZ, 0xc0, !PT ;  /* 0xffffe00031027812 */ /* 0x000fe200078ec0ff */
[----:B------:R-:W-:Y:S01]  /*79d0*/  BSSY.RECONVERGENT B0, `(.L_x_99) ;  /* 0x000005e000007945 */ /* 0x000fe20003800200 */
[----:B------:R-:W-:Y:S01]  /*79e0*/  LOP3.LUT R3, R50, 0xffffe000, RZ, 0xc0, !PT ;  /* 0xffffe00032037812 */ /* 0x000fe200078ec0ff */
[----:B------:R-:W-:Y:S01]  /*79f0*/  IMAD R80, R80, 0x800, R61 ;  /* 0x0000080050507824 */ /* 0x000fe200078e023d */
[----:B------:R-:W-:Y:S02]  /*7a00*/  LOP3.LUT R20, R51, 0xffffe000, RZ, 0xc0, !PT ;  /* 0xffffe00033147812 */ /* 0x000fe400078ec0ff */
[----:B----4-:R-:W-:Y:S02]  /*7a10*/  LOP3.LUT R21, R44, 0xffffe000, RZ, 0xc0, !PT ;  /* 0xffffe0002c157812 */ /* 0x010fe400078ec0ff */
[----:B------:R-:W-:Y:S01]  /*7a20*/  LOP3.LUT R26, R45, 0xffffe000, RZ, 0xc0, !PT ;  /* 0xffffe0002d1a7812 */ /* 0x000fe200078ec0ff */
[----:B------:R-:W1:Y:S01]  /*7a30*/  LDTM.16dp128bit.x8 R4, tmem[UR4+0x20] ;  /* 0x00002004000479ee */ /* 0x000e620008180000 */
[----:B------:R-:W-:Y:S01]  /*7a40*/  R2UR UR4, R79 ;  /* 0x000000004f0472ca */ /* 0x000fe200000e0000 */
[----:B------:R-:W-:Y:S01]  /*7a50*/  NOP ;  /* 0x0000000000007918 */ /* 0x000fe20000000000 */
[----:B------:R-:W-:Y:S02]  /*7a60*/  LOP3.LUT R29, R46, 0xffffe000, RZ, 0xc0, !PT ;  /* 0xffffe0002e1d7812 */ /* 0x000fe400078ec0ff */
[----:B------:R-:W-:Y:S02]  /*7a70*/  LOP3.LUT R28, R47, 0xffffe000, RZ, 0xc0, !PT ;  /* 0xffffe0002f1c7812 */ /* 0x000fe400078ec0ff */
[----:B------:R-:W-:Y:S02]  /*7a80*/  LOP3.LUT R31, R40, 0xffffe000, RZ, 0xc0, !PT ;  /* 0xffffe000281f7812 */ /* 0x000fe400078ec0ff */
[----:B------:R-:W-:Y:S02]  /*7a90*/  LOP3.LUT R30, R41, 0xffffe000, RZ, 0xc0, !PT ;  /* 0xffffe000291e7812 */ /* 0x000fe400078ec0ff */
[----:B------:R-:W-:Y:S02]  /*7aa0*/  LOP3.LUT R33, R42, 0xffffe000, RZ, 0xc0, !PT ;  /* 0xffffe0002a217812 */ /* 0x000fe400078ec0ff */
[----:B------:R-:W-:Y:S01]  /*7ab0*/  LOP3.LUT R32, R43, 0xffffe000, RZ, 0xc0, !PT ;  /* 0xffffe0002b207812 */ /* 0x000fe200078ec0ff */
[----:B------:R-:W-:Y:S01]  /*7ac0*/  UIADD3 UR4, UPT, UPT, UR4, 0xc0, URZ ;  /* 0x000000c004047890 */ /* 0x000fe2000fffe0ff */
[----:B------:R-:W-:Y:S02]  /*7ad0*/  LOP3.LUT R35, R36, 0xffffe000, RZ, 0xc0, !PT ;  /* 0xffffe00024237812 */ /* 0x000fe400078ec0ff */
[----:B------:R-:W-:Y:S02]  /*7ae0*/  LOP3.LUT R34, R37, 0xffffe000, RZ, 0xc0, !PT ;  /* 0xffffe00025227812 */ /* 0x000fe400078ec0ff */
[----:B------:R-:W-:Y:S02]  /*7af0*/  LEA R80, R80, UR48, 0x2 ;  /* 0x0000003050507c11 */ /* 0x000fe4000f8e10ff */
[----:B------:R-:W-:Y:S02]  /*7b00*/  LOP3.LUT R37, R38, 0xffffe000, RZ, 0xc0, !PT ;  /* 0xffffe00026257812 */ /* 0x000fe400078ec0ff */
[----:B------:R-:W-:Y:S01]  /*7b10*/  LOP3.LUT R36, R39, 0xffffe000, RZ, 0xc0, !PT ;  /* 0xffffe00027247812 */ /* 0x000fe200078ec0ff */
[----:B-1----:R-:W-:Y:S01]  /*7b20*/  FMUL R4, R24, R4 ;  /* 0x0000000418047220 */ /* 0x002fe20000400000 */
[--C-:B------:R-:W-:Y:S01]  /*7b30*/  IADD3 R79, PT, PT, R78, 0x400, R80.reuse ;  /* 0x000004004e4f7810 */ /* 0x100fe20007ffe050 */
[C---:B------:R-:W-:Y:S01]  /*7b40*/  FMUL R5, R24.reuse, R5 ;  /* 0x0000000518057220 */ /* 0x040fe20000400000 */
[----:B------:R-:W-:Y:S01]  /*7b50*/  IADD3 R77, PT, PT, R77, 0x400, R80 ;  /* 0x000004004d4d7810 */ /* 0x000fe20007ffe050 */
[C---:B------:R-:W-:Y:S01]  /*7b60*/  FMUL R6, R24.reuse, R6 ;  /* 0x0000000618067220 */ /* 0x040fe20000400000 */
[C---:B------:R-:W-:Y:S01]  /*7b70*/  FMUL R7, R24.reuse, R7 ;  /* 0x0000000718077220 */ /* 0x040fe20000400000 */
[C---:B------:R-:W-:Y:S01]  /*7b80*/  FFMA R4, R27.reuse, R0, R4 ;  /* 0x000000001b047223 */ /* 0x040fe20000000004 */
[C---:B------:R-:W-:Y:S01]  /*7b90*/  FMUL R8, R24.reuse, R8 ;  /* 0x0000000818087220 */ /* 0x040fe20000400000 */
[C---:B------:R-:W-:Y:S01]  /*7ba0*/  FFMA R5, R27.reuse, R2, R5 ;  /* 0x000000021b057223 */ /* 0x040fe20000000005 */
[C---:B------:R-:W-:Y:S01]  /*7bb0*/  FMUL R9, R24.reuse, R9 ;  /* 0x0000000918097220 */ /* 0x040fe20000400000 */
[C---:B------:R-:W-:Y:S01]  /*7bc0*/  FFMA R6, R27.reuse, R3, R6 ;  /* 0x000000031b067223 */ /* 0x040fe20000000006 */
[----:B------:R-:W-:Y:S01]  /*7bd0*/  F2FP.TF32.F32.PACK_B R4, R4 ;  /* 0x00000004ff04723e */ /* 0x000fe200024050ff */
[C---:B------:R-:W-:Y:S01]  /*7be0*/  FMUL R10, R24.reuse, R10 ;  /* 0x0000000a180a7220 */ /* 0x040fe20000400000 */
[----:B------:R-:W-:Y:S01]  /*7bf0*/  F2FP.TF32.F32.PACK_B R5, R5 ;  /* 0x00000005ff05723e */ /* 0x000fe200024050ff */
[C---:B------:R-:W-:Y:S01]  /*7c00*/  FFMA R7, R27.reuse, R20, R7 ;  /* 0x000000141b077223 */ /* 0x040fe20000000007 */
[C---:B------:R-:W-:Y:S01]  /*7c10*/  FMUL R11, R24.reuse, R11 ;  /* 0x0000000b180b7220 */ /* 0x040fe20000400000 */
[----:B--2---:R-:W-:Y:S01]  /*7c20*/  UPRMT UR4, UR5, 0x654, UR4 ;  /* 0x0000065405047896 */ /* 0x004fe20008000004 */
[C---:B------:R-:W-:Y:S01]  /*7c30*/  FFMA R8, R27.reuse, R21, R8 ;  /* 0x000000151b087223 */ /* 0x040fe20000000008 */
[C---:B------:R-:W-:Y:S01]  /*7c40*/  FMUL R12, R24.reuse, R12 ;  /* 0x0000000c180c7220 */ /* 0x040fe20000400000 */
[C---:B------:R-:W-:Y:S01]  /*7c50*/  FFMA R9, R27.reuse, R26, R9 ;  /* 0x0000001a1b097223 */ /* 0x040fe20000000009 */
[C---:B------:R-:W-:Y:S01]  /*7c60*/  FMUL R13, R24.reuse, R13 ;  /* 0x0000000d180d7220 */ /* 0x040fe20000400000 */
[C---:B------:R-:W-:Y:S01]  /*7c70*/  FFMA R10, R27.reuse, R29, R10 ;  /* 0x0000001d1b0a7223 */ /* 0x040fe2000000000a */
[C---:B------:R-:W-:Y:S01]  /*7c80*/  FMUL R14, R24.reuse, R14 ;  /* 0x0000000e180e7220 */ /* 0x040fe20000400000 */
[C---:B------:R-:W-:Y:S01]  /*7c90*/  FFMA R11, R27.reuse, R28, R11 ;  /* 0x0000001c1b0b7223 */ /* 0x040fe2000000000b */
[C---:B------:R-:W-:Y:S01]  /*7ca0*/  FMUL R15, R24.reuse, R15 ;  /* 0x0000000f180f7220 */ /* 0x040fe20000400000 */
[----:B------:R-:W-:Y:S01]  /*7cb0*/  F2FP.TF32.F32.PACK_B R6, R6 ;  /* 0x00000006ff06723e */ /* 0x000fe200024050ff */
[C---:B------:R-:W-:Y:S01]  /*7cc0*/  FFMA R12, R27.reuse, R31, R12 ;  /* 0x0000001f1b0c7223 */ /* 0x040fe2000000000c */
[----:B------:R-:W-:Y:S01]  /*7cd0*/  F2FP.TF32.F32.PACK_B R7, R7 ;  /* 0x00000007ff07723e */ /* 0x000fe200024050ff */
[C---:B------:R-:W-:Y:S01]  /*7ce0*/  FMUL R16, R24.reuse, R16 ;  /* 0x0000001018107220 */ /* 0x040fe20000400000 */
[C---:B------:R-:W-:Y:S01]  /*7cf0*/  FFMA R13, R27.reuse, R30, R13 ;  /* 0x0000001e1b0d7223 */ /* 0x040fe2000000000d */
[C---:B------:R-:W-:Y:S01]  /*7d00*/  FMUL R17, R24.reuse, R17 ;  /* 0x0000001118117220 */ /* 0x040fe20000400000 */
[C---:B------:R-:W-:Y:S01]  /*7d10*/  FFMA R14, R27.reuse, R33, R14 ;  /* 0x000000211b0e7223 */ /* 0x040fe2000000000e */
[C---:B------:R-:W-:Y:S01]  /*7d20*/  FMUL R18, R24.reuse, R18 ;  /* 0x0000001218127220 */ /* 0x040fe20000400000 */
[C---:B------:R-:W-:Y:S01]  /*7d30*/  FFMA R15, R27.reuse, R32, R15 ;  /* 0x000000201b0f7223 */ /* 0x040fe2000000000f */
[----:B------:R-:W-:Y:S01]  /*7d40*/  FMUL R19, R24, R19 ;  /* 0x0000001318137220 */ /* 0x000fe20000400000 */
[----:B------:R-:W-:Y:S01]  /*7d50*/  F2FP.TF32.F32.PACK_B R8, R8 ;  /* 0x00000008ff08723e */ /* 0x000fe200024050ff */
[C---:B------:R-:W-:Y:S01]  /*7d60*/  FFMA R16, R27.reuse, R35, R16 ;  /* 0x000000231b107223 */ /* 0x040fe20000000010 */
[----:B------:R-:W-:Y:S01]  /*7d70*/  F2FP.TF32.F32.PACK_B R9, R9 ;  /* 0x00000009ff09723e */ /* 0x000fe200024050ff */
[----:B------:R-:W-:Y:S01]  /*7d80*/  SYNCS.ARRIVE.TRANS64.RED.A1T0 RZ, [UR4], RZ ;  /* 0x000000ffffff79a7 */ /* 0x000fe20008100404 */
[----:B------:R1:W-:Y:S01]  /*7d90*/  STSM.16.M88.4 [R80+0x400], R4 ;  /* 0x0004000450007844 */ /* 0x0003e20000000200 */
[----:B------:R-:W-:Y:S01]  /*7da0*/  F2FP.TF32.F32.PACK_B R10, R10 ;  /* 0x0000000aff0a723e */ /* 0x000fe200024050ff */
[C---:B------:R-:W-:Y:S01]  /*7db0*/  FFMA R17, R27.reuse, R34, R17 ;  /* 0x000000221b117223 */ /* 0x040fe20000000011 */
[----:B------:R-:W-:Y:S01]  /*7dc0*/  F2FP.TF32.F32.PACK_B R11, R11 ;  /* 0x0000000bff0b723e */ /* 0x000fe200024050ff */
[C---:B------:R-:W-:Y:S01]  /*7dd0*/  FFMA R18, R27.reuse, R37, R18 ;  /* 0x000000251b127223 */ /* 0x040fe20000000012 */
[----:B------:R-:W-:Y:S01]  /*7de0*/  FFMA R19, R27, R36, R19 ;  /* 0x000000241b137223 */ /* 0x000fe20000000013 */
[----:B------:R-:W-:Y:S01]  /*7df0*/  F2FP.TF32.F32.PACK_B R12, R12 ;  /* 0x0000000cff0c723e */ /* 0x000fe200024050ff */
[----:B------:R-:W-:Y:S01]  /*7e00*/  IMAD.IADD R78, R78, 0x1, R77 ;  /* 0x000000014e4e7824 */ /* 0x000fe200078e024d */
        /* <DEDUP_REMOVED lines=19> */
[----:B------:R-:W-:Y:S02]  /*7f40*/  ULEA UR5, UR49, UR48, 0xd ;  /* 0x0000003031057291 */ /* 0x000fe4000f8e68ff */
[----:B------:R-:W-:Y:S02]  /*7f50*/  UIADD3 UR41, UPT, UPT, UR52, 0x20, URZ ;  /* 0x0000002034297890 */ /* 0x000fe4000fffe0ff */
[----:B------:R-:W-:Y:S02]  /*7f60*/  UIADD3 UR40, UPT, UPT, UR5, 0x400, URZ ;  /* 0x0000040005287890 */ /* 0x000fe4000fffe0ff */
[----:B--2---:R-:W-:Y:S04]  /*7f70*/  UIADD3 UR4, UP0, UPT, UR6, 0x680, URZ ;  /* 0x0000068006047890 */ /* 0x004fe8000ff1e0ff */
[----:B------:R-:W-:Y:S09]  /*7f80*/  UIADD3.X UR5, UPT, UPT, URZ, UR7, URZ, UP0, !UPT ;  /* 0x00000007ff057290 */ /* 0x000ff200087fe4ff */
[----:B------:R2:W-:Y:S02]  /*7f90*/  UTMASTG.4D [UR40], [UR4] ;  /* 0x00000028040073b5 */ /* 0x0005e40008018000 */
[----:B--2---:R0:W-:Y:S02]  /*7fa0*/  UTMACMDFLUSH ;  /* 0x00000000000079b7 */ /* 0x0041e40000000000 */
.L_x_100:
[----:B------:R-:W-:Y:S05]  /*7fb0*/  BSYNC.RECONVERGENT B0 ;  /* 0x0000000000007941 */ /* 0x000fea0003800200 */
.L_x_99:
[----:B------:R-:W-:Y:S01]  /*7fc0*/  UIADD3 UR4, UPT, UPT, UR49, 0x1, URZ ;  /* 0x0000000131047890 */ /* 0x000fe2000fffe0ff */
[----:B------:R-:W-:Y:S03]  /*7fd0*/  BSSY.RECONVERGENT B0, `(.L_x_101) ;  /* 0x0000008000007945 */ /* 0x000fe60003800200 */
[----:B------:R-:W-:Y:S04]  /*7fe0*/  UISETP.NE.AND UP0, UPT, UR4, 0x3, UPT ;  /* 0x000000030400788c */ /* 0x000fe8000bf05270 */
[----:B------:R-:W-:Y:S02]  /*7ff0*/  UISETP.EQ.XOR UP1, UPT, UR50, 0x3, !UP0 ;  /* 0x000000033200788c */ /* 0x000fe4000c722a70 */
[----:B------:R-:W-:Y:S04]  /*8000*/  USEL UR51, UR4, URZ, UP0 ;  /* 0x000000ff04337287 */ /* 0x000fe80008000000 */
[----:B------:R-:W-:Y:S01]  /*8010*/  PLOP3.LUT P0, PT, PT, PT, UP1, 0x80, 0x8 ;  /* 0x000000000008781c */ /* 0x000fe20003f0f018 */
[----:B------:R-:W-:Y:S01]  /*8020*/  @!UPT UIADD3 URZ, UPT, UPT, URZ, URZ, URZ ;  /* 0x000000fffffff290 */ /* 0x000fe2000fffe0ff */
[----:B------:R-:W-:Y:S11]  /*8030*/  @P1 BRA `(.L_x_102) ;  /* 0x0000000000041947 */ /* 0x000ff60003800000 */
[----:B------:R-:W-:Y:S04]  /*8040*/  DEPBAR.LE SB0, 0x1 ;  /* 0x000080400000791a */ /* 0x000fe80000000000 */
.L_x_102:
[----:B------:R-:W-:Y:S05]  /*8050*/  BSYNC.RECONVERGENT B0 ;  /* 0x0000000000007941 */ /* 0x000fea0003800200 */
.L_x_101:
[----:B------:R-:W-:Y:S01]  /*8060*/  BAR.SYNC.DEFER_BLOCKING 0x1, 0x80 ;  /* 0x0042000000007b1d */ /* 0x000fe20000010000 */
[----:B------:R-:W-:Y:S01]  /*8070*/  SEL R3, RZ, 0x1, !P0 ;  /* 0x00000001ff037807 */ /* 0x000fe20004000000 */
[----:B------:R-:W-:Y:S01]  /*8080*/  UISETP.NE.AND UP0, UPT, UR54, -0x2, UPT ;  /* 0xfffffffe3600788c */ /* 0x000fe2000bf05270 */
[----:B------:R-:W-:Y:S02]  /*8090*/  VIADD R0, R22, 0x1 ;  /* 0x0000000116007836 */ /* 0x000fe40000000000 */
[----:B------:R-:W-:Y:S06]  /*80a0*/  LOP3.LUT R60, R60, R3, RZ, 0x3c, !PT ;  /* 0x000000033c3c7212 */ /* 0x000fec00078e3cff */
[----:B------:R-:W-:Y:S05]  /*80b0*/  BRA.U !UP0, `(.L_x_103) ;  /* 0x00000001082c7547 */ /* 0x000fea000b800000 */
[----:B------:R-:W-:Y:S01]  /*80c0*/  ISETP.NE.AND P1, PT, R76, RZ, PT ;  /* 0x000000ff4c00720c */ /* 0x000fe20003f25270 */
[----:B------:R-:W2:Y:S01]  /*80d0*/  S2R R2, SR_CgaCtaId ;  /* 0x0000000000027919 */ /* 0x000ea20000008800 */
[----:B------:R-:W-:Y:S11]  /*80e0*/  IMAD.U32 R3, RZ, RZ, UR55 ;  /* 0x00000037ff037e24 */ /* 0x000ff6000f8e00ff */
[C---:B-1----:R-:W-:Y:S01]  /*80f0*/  @P1 LEA R5, R3.reuse, UR48, 0x3 ;  /* 0x0000003003051c11 */ /* 0x042fe2000f8e18ff */
[----:B------:R-:W-:Y:S04]  /*8100*/  VIADD R3, R3, 0x1 ;  /* 0x0000000103037836 */ /* 0x000fe80000000000 */
[----:B------:R-:W-:Y:S01]  /*8110*/  @P1 VIADD R5, R5, 0x78 ;  /* 0x0000007805051836 */ /* 0x000fe20000000000 */
[C---:B------:R-:W-:Y:S04]  /*8120*/  ISETP.NE.AND P0, PT, R3.reuse, 0x3, PT ;  /* 0x000000030300780c */ /* 0x040fe80003f05270 */
[----:B------:R-:W-:Y:S04]  /*8130*/  SEL R3, R3, RZ, P0 ;  /* 0x000000ff03037207 */ /* 0x000fe80000000000 */
[----:B------:R-:W-:Y:S02]  /*8140*/  R2UR UR55, R3 ;  /* 0x00000000033772ca */ /* 0x000fe400000e0000 */
[----:B--2---:R-:W-:Y:S04]  /*8150*/  @P1 PRMT R2, R2, 0x654, R5 ;  /* 0x0000065402021816 */ /* 0x004fe80000000005 */
[----:B------:R2:W-:Y:S09]  /*8160*/  @P1 SYNCS.ARRIVE.TRANS64.RED.A1T0 RZ, [R2+URZ], RZ ;  /* 0x000000ff02ff19a7 */ /* 0x0005f200081004ff */
.L_x_103:
[----:B------:R-:W-:Y:S01]  /*8170*/  R2UR UR5, R56 ;  /* 0x00000000380572ca */ /* 0x000fe200000e0000 */
[----:B------:R-:W-:Y:S01]  /*8180*/  UISETP.NE.AND UP0, UPT, UR62, URZ, UPT ;  /* 0x000000ff3e00728c */ /* 0x000fe2000bf05270 */
[----:B------:R-:W-:Y:S01]  /*8190*/  R2UR UR4, R57 ;  /* 0x00000000390472ca */ /* 0x000fe200000e0000 */
[----:B-1----:R-:W-:Y:S01]  /*81a0*/  IMAD.MOV.U32 R17, RZ, RZ, R72 ;  /* 0x000000ffff117224 */ /* 0x002fe200078e0048 */
[----:B------:R-:W-:Y:S01]  /*81b0*/  ISETP.NE.AND P0, PT, R0, 0x2, PT ;  /* 0x000000020000780c */ /* 0x000fe20003f05270 */
[----:B------:R-:W-:Y:S01]  /*81c0*/  UIADD3 UR54, UPT, UPT, UR54, 0x2, URZ ;  /* 0x0000000236367890 */ /* 0x000fe2000fffe0ff */
[----:B------:R-:W-:Y:S02]  /*81d0*/  LOP3.LUT R58, R58, 0x1, RZ, 0x3c, !PT ;  /* 0x000000013a3a7812 */ /* 0x000fe400078e3cff */
[----:B--2---:R-:W-:Y:S02]  /*81e0*/  SEL R2, RZ, 0x1, P0 ;  /* 0x00000001ff027807 */ /* 0x004fe40000000000 */
[----:B------:R-:W-:Y:S02]  /*81f0*/  SEL R22, R0, RZ, P0 ;  /* 0x000000ff00167207 */ /* 0x000fe40000000000 */
[----:B------:R-:W-:Y:S01]  /*8200*/  LOP3.LUT R59, R59, R2, RZ, 0x3c, !PT ;  /* 0x000000023b3b7212 */ /* 0x000fe200078e3cff */
[----:B------:R-:W-:Y:S02]  /*8210*/  UIADD3 UR23, UPT, UPT, UR36, UR5, URZ ;  /* 0x0000000524177290 */ /* 0x000fe4000fffe0ff */
[----:B------:R-:W-:Y:S01]  /*8220*/  UIADD3 UR28, UPT, UPT, UR37, UR4, URZ ;  /* 0x00000004251c7290 */ /* 0x000fe2000fffe0ff */
[----:B------:R-:W-:Y:S11]  /*8230*/  BRA.U UP0, `(.L_x_104) ;  /* 0xffffffd500f47547 */ /* 0x000ff6000b83ffff */
[----:B------:R-:W-:-:S13]  /*8240*/  ISETP.NE.AND P1, PT, R71, RZ, PT ;  /* 0x000000ff4700720c */ /* 0x000fda0003f25270 */
[----:B------:R-:W-:Y:S05]  /*8250*/  @!P1 BRA `(.L_x_105) ;  /* 0x0000000000489947 */ /* 0x000fea0003800000 */
[----:B------:R-:W1:Y:S02]  /*8260*/  LDCU.64 UR4, c[0x0][0x890] ;  /* 0x00011200ff0477ac */ /* 0x000e640008000a00 */
[----:B-1----:R-:W-:-:S04]  /*8270*/  UISETP.NE.U32.AND UP0, UPT, UR4, URZ, UPT ;  /* 0x000000ff0400728c */ /* 0x002fc8000bf05070 */
[----:B------:R-:W-:-:S09]  /*8280*/  UISETP.NE.AND.EX UP0, UPT, UR5, URZ, UPT, UP0 ;  /* 0x000000ff0500728c */ /* 0x000fd2000bf05300 */
[----:B------:R-:W-:Y:S05]  /*8290*/  BRA.U UP0, `(.L_x_106) ;  /* 0x00000001000c7547 */ /* 0x000fea000b800000 */
[----:B------:R-:W-:-:S13]  /*82a0*/  FSETP.NEU.AND P0, PT, R27, RZ, PT ;  /* 0x000000ff1b00720b */ /* 0x000fda0003f0d000 */
[----:B------:R-:W-:Y:S05]  /*82b0*/  @!P0 EXIT ;  /* 0x000000000000894d */ /* 0x000fea0003800000 */
[----:B------:R-:W-:Y:S05]  /*82c0*/  BRA `(.L_x_105) ;  /* 0x00000000002c7947 */ /* 0x000fea0003800000 */
.L_x_106:
[----:B------:R-:W-:Y:S01]  /*82d0*/  ISETP.NE.AND P0, PT, R75, RZ, PT ;  /* 0x000000ff4b00720c */ /* 0x000fe20003f05270 */
[----:B------:R-:W-:-:S12]  /*82e0*/  BSSY.RECONVERGENT B0, `(.L_x_105) ;  /* 0x0000009000007945 */ /* 0x000fd80003800200 */
[----:B------:R-:W-:Y:S05]  /*82f0*/  @P0 BRA `(.L_x_107) ;  /* 0x0000000000140947 */ /* 0x000fea0003800000 */
[----:B------:R-:W1:Y:S02]  /*8300*/  LDCU.64 UR4, c[0x0][0x888] ;  /* 0x00011100ff0477ac */ /* 0x000e640008000a00 */
[----:B-1----:R-:W-:-:S04]  /*8310*/  ISETP.NE.U32.AND P0, PT, RZ, UR4, PT ;  /* 0x00000004ff007c0c */ /* 0x002fc8000bf05070 */
[----:B------:R-:W-:-:S13]  /*8320*/  ISETP.NE.AND.EX P0, PT, RZ, UR5, PT, P0 ;  /* 0x00000005ff007c0c */ /* 0x000fda000bf05300 */
[----:B------:R-:W-:Y:S05]  /*8330*/  @!P0 EXIT ;  /* 0x000000000000894d */ /* 0x000fea0003800000 */
[----:B------:R-:W-:Y:S05]  /*8340*/  BRA `(.L_x_108) ;  /* 0x0000000000087947 */ /* 0x000fea0003800000 */
.L_x_107:
[----:B------:R-:W-:-:S13]  /*8350*/  FSETP.NEU.AND P0, PT, R27, RZ, PT ;  /* 0x000000ff1b00720b */ /* 0x000fda0003f0d000 */
[----:B------:R-:W-:Y:S05]  /*8360*/  @!P0 EXIT ;  /* 0x000000000000894d */ /* 0x000fea0003800000 */
.L_x_108:
[----:B------:R-:W-:Y:S05]  /*8370*/  BSYNC.RECONVERGENT B0 ;  /* 0x0000000000007941 */ /* 0x000fea0003800200 */
.L_x_105:
[----:B------:R-:W1:Y:S01]  /*8380*/  S2UR UR5, SR_CgaCtaId ;  /* 0x00000000000579c3 */ /* 0x000e620000008800 */
[----:B------:R-:W-:Y:S01]  /*8390*/  ULEA UR4, UR55, UR48, 0x3 ;  /* 0x0000003037047291 */ /* 0x000fe2000f8e18ff */
[----:B------:R-:W-:-:S04]  /*83a0*/  DEPBAR.LE SB0, 0x0 ;  /* 0x000080000000791a */ /* 0x000fc80000000000 */
[----:B------:R-:W-:-:S04]  /*83b0*/  UIADD3 UR4, UPT, UPT, UR4, 0x78, URZ ;  /* 0x0000007804047890 */ /* 0x000fc8000fffe0ff */
[----:B-1----:R-:W-:-:S09]  /*83c0*/  UPRMT UR4, UR5, 0x654, UR4 ;  /* 0x0000065405047896 */ /* 0x002fd20008000004 */
[----:B------:R-:W-:Y:S01]  /*83d0*/  SYNCS.ARRIVE.TRANS64.RED.A1T0 RZ, [UR4], RZ ;  /* 0x000000ffffff79a7 */ /* 0x000fe20008100404 */
[----:B------:R-:W-:Y:S05]  /*83e0*/  EXIT ;  /* 0x000000000000794d */ /* 0x000fea0003800000 */
.L_x_19:
[----:B------:R-:W-:Y:S07]  /*83f0*/  MOV R0, UR41 ;  /* 0x0000002900007c02 */ /* 0x000fee0008000f00 */
.L_x_109:
[----:B-1----:R1:W2:Y:S02]  /*8400*/  SYNCS.PHASECHK.TRANS64.TRYWAIT P0, [R0+URZ+0x30], R5 ;  /* 0x00003005000075a7 */ /* 0x0022a400080011ff */
[----:B--2---:R-:W-:Y:S05]  /*8410*/  @!P0 NANOSLEEP.SYNCS 0x989680 ;  /* 0x009896800000895d */ /* 0x004fea0003900000 */
[----:B------:R-:W2:Y:S02]  /*8420*/  @!P0 SYNCS.PHASECHK.TRANS64 P0, [R0+URZ+0x30], R5 ;  /* 0x00003005000085a7 */ /* 0x000ea400080010ff */
[----:B--2---:R-:W-:Y:S05]  /*8430*/  @!P0 BRA `(.L_x_109) ;  /* 0xfffffffc00f08947 */ /* 0x004fea000383ffff */
[----:B------:R-:W-:Y:S05]  /*8440*/  BRA `(.L_x_18) ;  /* 0xffffff9400b47947 */ /* 0x000fea000383ffff */
.L_x_25:
[----:B------:R-:W-:Y:S07]  /*8450*/  MOV R0, UR29 ;  /* 0x0000001d00007c02 */ /* 0x000fee0008000f00 */
.L_x_110:
[----:B-1----:R1:W2:Y:S02]  /*8460*/  SYNCS.PHASECHK.TRANS64.TRYWAIT P0, [R0+URZ+0x30], R5 ;  /* 0x00003005000075a7 */ /* 0x0022a400080011ff */
[----:B--2---:R-:W-:Y:S05]  /*8470*/  @!P0 NANOSLEEP.SYNCS 0x989680 ;  /* 0x009896800000895d */ /* 0x004fea0003900000 */
[----:B------:R-:W2:Y:S02]  /*8480*/  @!P0 SYNCS.PHASECHK.TRANS64 P0, [R0+URZ+0x30], R5 ;  /* 0x00003005000085a7 */ /* 0x000ea400080010ff */
[----:B--2---:R-:W-:Y:S05]  /*8490*/  @!P0 BRA `(.L_x_110) ;  /* 0xfffffffc00f08947 */ /* 0x004fea000383ffff */
[----:B------:R-:W-:Y:S05]  /*84a0*/  BRA `(.L_x_24) ;  /* 0xffffff9c00007947 */ /* 0x000fea000383ffff */
.L_x_29:
[----:B------:R-:W-:-:S07]  /*84b0*/  MOV R0, UR38 ;  /* 0x0000002600007c02 */ /* 0x000fce0008000f00 */
.L_x_111:
[----:B-1----:R1:W2:Y:S02]  /*84c0*/  SYNCS.PHASECHK.TRANS64.TRYWAIT P0, [R0+URZ+0xa0], R3 ;  /* 0x0000a003000075a7 */ /* 0x0022a400080011ff */
[----:B--2---:R-:W-:Y:S05]  /*84d0*/  @!P0 NANOSLEEP.SYNCS 0x989680 ;  /* 0x009896800000895d */ /* 0x004fea0003900000 */
[----:B------:R-:W2:Y:S02]  /*84e0*/  @!P0 SYNCS.PHASECHK.TRANS64 P0, [R0+URZ+0xa0], R3 ;  /* 0x0000a003000085a7 */ /* 0x000ea400080010ff */
[----:B--2---:R-:W-:Y:S05]  /*84f0*/  @!P0 BRA `(.L_x_111) ;  /* 0xfffffffc00f08947 */ /* 0x004fea000383ffff */
[----:B------:R-:W-:Y:S05]  /*8500*/  BRA `(.L_x_112) ;  /* 0xffffff9c00e87947 */ /* 0x000fea000383ffff */
.L_x_33:
[----:B------:R-:W-:-:S07]  /*8510*/  MOV R0, UR4 ;  /* 0x0000000400007c02 */ /* 0x000fce0008000f00 */
.L_x_113:
[----:B-1----:R1:W2:Y:S02]  /*8520*/  SYNCS.PHASECHK.TRANS64.TRYWAIT P0, [R0+URZ], R3 ;  /* 0x00000003000075a7 */ /* 0x0022a400080011ff */
[----:B--2---:R-:W-:Y:S05]  /*8530*/  @!P0 NANOSLEEP.SYNCS 0x989680 ;  /* 0x009896800000895d */ /* 0x004fea0003900000 */
[----:B------:R-:W2:Y:S02]  /*8540*/  @!P0 SYNCS.PHASECHK.TRANS64 P0, [R0+URZ], R3 ;  /* 0x00000003000085a7 */ /* 0x000ea400080010ff */
[----:B--2---:R-:W-:Y:S05]  /*8550*/  @!P0 BRA `(.L_x_113) ;  /* 0xfffffffc00f08947 */ /* 0x004fea000383ffff */
[----:B------:R-:W-:Y:S05]  /*8560*/  BRA `(.L_x_114) ;  /* 0xffffffa4007c7947 */ /* 0x000fea000383ffff */
.L_x_34:
[----:B------:R-:W-:-:S07]  /*8570*/  MOV R0, UR5 ;  /* 0x0000000500007c02 */ /* 0x000fce0008000f00 */
.L_x_115:
[----:B-1----:R1:W2:Y:S02]  /*8580*/  SYNCS.PHASECHK.TRANS64.TRYWAIT P0, [R0+URZ], R3 ;  /* 0x00000003000075a7 */ /* 0x0022a400080011ff */
[----:B--2---:R-:W-:Y:S05]  /*8590*/  @!P0 NANOSLEEP.SYNCS 0x989680 ;  /* 0x009896800000895d */ /* 0x004fea0003900000 */
[----:B------:R-:W2:Y:S02]  /*85a0*/  @!P0 SYNCS.PHASECHK.TRANS64 P0, [R0+URZ], R3 ;  /* 0x00000003000085a7 */ /* 0x000ea400080010ff */
[----:B--2---:R-:W-:Y:S05]  /*85b0*/  @!P0 BRA `(.L_x_115) ;  /* 0xfffffffc00f08947 */ /* 0x004fea000383ffff */
[----:B------:R-:W-:Y:S05]  /*85c0*/  BRA `(.L_x_116) ;  /* 0xffffffa4008c7947 */ /* 0x000fea000383ffff */
.L_x_35:
[----:B------:R-:W-:-:S07]  /*85d0*/  MOV R0, UR5 ;  /* 0x0000000500007c02 */ /* 0x000fce0008000f00 */
.L_x_117:
[----:B-1----:R1:W2:Y:S02]  /*85e0*/  SYNCS.PHASECHK.TRANS64.TRYWAIT P0, [R0+URZ], R3 ;  /* 0x00000003000075a7 */ /* 0x0022a400080011ff */
[----:B--2---:R-:W-:Y:S05]  /*85f0*/  @!P0 NANOSLEEP.SYNCS 0x989680 ;  /* 0x009896800000895d */ /* 0x004fea0003900000 */
[----:B------:R-:W2:Y:S02]  /*8600*/  @!P0 SYNCS.PHASECHK.TRANS64 P0, [R0+URZ], R3 ;  /* 0x00000003000085a7 */ /* 0x000ea400080010ff */
[----:B--2---:R-:W-:Y:S05]  /*8610*/  @!P0 BRA `(.L_x_117) ;  /* 0xfffffffc00f08947 */ /* 0x004fea000383ffff */
[----:B------:R-:W-:Y:S05]  /*8620*/  BRA `(.L_x_118) ;  /* 0xffffffa4009c7947 */ /* 0x000fea000383ffff */
.L_x_36:
[----:B------:R-:W-:-:S07]  /*8630*/  MOV R0, UR5 ;  /* 0x0000000500007c02 */ /* 0x000fce0008000f00 */
.L_x_119:
[----:B-1----:R1:W2:Y:S02]  /*8640*/  SYNCS.PHASECHK.TRANS64.TRYWAIT P0, [R0+URZ], R3 ;  /* 0x00000003000075a7 */ /* 0x0022a400080011ff */
[----:B--2---:R-:W-:Y:S05]  /*8650*/  @!P0 NANOSLEEP.SYNCS 0x989680 ;  /* 0x009896800000895d */ /* 0x004fea0003900000 */
[----:B------:R-:W2:Y:S02]  /*8660*/  @!P0 SYNCS.PHASECHK.TRANS64 P0, [R0+URZ], R3 ;  /* 0x00000003000085a7 */ /* 0x000ea400080010ff */
[----:B--2---:R-:W-:Y:S05]  /*8670*/  @!P0 BRA `(.L_x_119) ;  /* 0xfffffffc00f08947 */ /* 0x004fea000383ffff */
[----:B------:R-:W-:Y:S05]  /*8680*/  BRA `(.L_x_120) ;  /* 0xffffffa400ac7947 */ /* 0x000fea000383ffff */
.L_x_37:
[----:B------:R-:W-:-:S07]  /*8690*/  MOV R0, UR5 ;  /* 0x0000000500007c02 */ /* 0x000fce0008000f00 */
.L_x_121:
[----:B-1----:R1:W2:Y:S02]  /*86a0*/  SYNCS.PHASECHK.TRANS64.TRYWAIT P0, [R0+URZ], R3 ;  /* 0x00000003000075a7 */ /* 0x0022a400080011ff */
[----:B--2---:R-:W-:Y:S05]  /*86b0*/  @!P0 NANOSLEEP.SYNCS 0x989680 ;  /* 0x009896800000895d */ /* 0x004fea0003900000 */
[----:B------:R-:W2:Y:S02]  /*86c0*/  @!P0 SYNCS.PHASECHK.TRANS64 P0, [R0+URZ], R3 ;  /* 0x00000003000085a7 */ /* 0x000ea400080010ff */
[----:B--2---:R-:W-:Y:S05]  /*86d0*/  @!P0 BRA `(.L_x_121) ;  /* 0xfffffffc00f08947 */ /* 0x004fea000383ffff */
[----:B------:R-:W-:Y:S05]  /*86e0*/  BRA `(.L_x_122) ;  /* 0xffffffa400bc7947 */ /* 0x000fea000383ffff */
.L_x_40:
[----:B------:R-:W-:-:S07]  /*86f0*/  MOV R4, UR4 ;  /* 0x0000000400047c02 */ /* 0x000fce0008000f00 */
.L_x_123:
[----:B--2---:R2:W3:Y:S02]  /*8700*/  SYNCS.PHASECHK.TRANS64.TRYWAIT P1, [R4+URZ+0xa8], R7 ;  /* 0x0000a807040075a7 */ /* 0x0044e400080211ff */
[----:B---3--:R-:W-:Y:S05]  /*8710*/  @!P1 NANOSLEEP.SYNCS 0x989680 ;  /* 0x009896800000995d */ /* 0x008fea0003900000 */
[----:B------:R-:W3:Y:S02]  /*8720*/  @!P1 SYNCS.PHASECHK.TRANS64 P1, [R4+URZ+0xa8], R7 ;  /* 0x0000a807040095a7 */ /* 0x000ee400080210ff */
[----:B---3--:R-:W-:Y:S05]  /*8730*/  @!P1 BRA `(.L_x_123) ;  /* 0xfffffffc00f09947 */ /* 0x008fea000383ffff */
[----:B------:R-:W-:Y:S05]  /*8740*/  BRA `(.L_x_124) ;  /* 0xffffffa8002c7947 */ /* 0x000fea000383ffff */
.L_x_41:
[----:B--2---:R-:W-:-:S07]  /*8750*/  MOV R4, UR4 ;  /* 0x0000000400047c02 */ /* 0x004fce0008000f00 */
.L_x_125:
[----:B--2---:R2:W3:Y:S02]  /*8760*/  SYNCS.PHASECHK.TRANS64.TRYWAIT P1, [R4+URZ+0xa0], R5 ;  /* 0x0000a005040075a7 */ /* 0x0044e400080211ff */
[----:B---3--:R-:W-:Y:S05]  /*8770*/  @!P1 NANOSLEEP.SYNCS 0x989680 ;  /* 0x009896800000995d */ /* 0x008fea0003900000 */
[----:B------:R-:W3:Y:S02]  /*8780*/  @!P1 SYNCS.PHASECHK.TRANS64 P1, [R4+URZ+0xa0], R5 ;  /* 0x0000a005040095a7 */ /* 0x000ee400080210ff */
[----:B---3--:R-:W-:Y:S05]  /*8790*/  @!P1 BRA `(.L_x_125) ;  /* 0xfffffffc00f09947 */ /* 0x008fea000383ffff */
[----:B------:R-:W-:Y:S05]  /*87a0*/  BRA `(.L_x_126) ;  /* 0xffffffa800347947 */ /* 0x000fea000383ffff */
.L_x_49:
[----:B------:R-:W-:-:S07]  /*87b0*/  MOV R0, UR24 ;  /* 0x0000001800007c02 */ /* 0x000fce0008000f00 */
.L_x_127:
[----:B-1----:R1:W2:Y:S02]  /*87c0*/  SYNCS.PHASECHK.TRANS64.TRYWAIT P0, [R0+URZ+0xa0], R5 ;  /* 0x0000a005000075a7 */ /* 0x0022a400080011ff */
[----:B--2---:R-:W-:Y:S05]  /*87d0*/  @!P0 NANOSLEEP.SYNCS 0x989680 ;  /* 0x009896800000895d */ /* 0x004fea0003900000 */
[----:B------:R-:W2:Y:S02]  /*87e0*/  @!P0 SYNCS.PHASECHK.TRANS64 P0, [R0+URZ+0xa0], R5 ;  /* 0x0000a005000085a7 */ /* 0x000ea400080010ff */
[----:B--2---:R-:W-:Y:S05]  /*87f0*/  @!P0 BRA `(.L_x_127) ;  /* 0xfffffffc00f08947 */ /* 0x004fea000383ffff */
[----:B------:R-:W-:Y:S05]  /*8800*/  BRA `(.L_x_128) ;  /* 0xffffffac00dc7947 */ /* 0x000fea000383ffff */
.L_x_50:
[----:B------:R-:W-:-:S07]  /*8810*/  MOV R5, UR28 ;  /* 0x0000001c00057c02 */ /* 0x000fce0008000f00 */
.L_x_129:
[----:B-1----:R1:W2:Y:S02]  /*8820*/  SYNCS.PHASECHK.TRANS64.TRYWAIT P0, [R5+URZ+0xc0], R0 ;  /* 0x0000c000050075a7 */ /* 0x0022a400080011ff */
[----:B--2---:R-:W-:Y:S05]  /*8830*/  @!P0 NANOSLEEP.SYNCS 0x989680 ;  /* 0x009896800000895d */ /* 0x004fea0003900000 */
[----:B------:R-:W2:Y:S02]  /*8840*/  @!P0 SYNCS.PHASECHK.TRANS64 P0, [R5+URZ+0xc0], R0 ;  /* 0x0000c000050085a7 */ /* 0x000ea400080010ff */
[----:B--2---:R-:W-:Y:S05]  /*8850*/  @!P0 BRA `(.L_x_129) ;  /* 0xfffffffc00f08947 */ /* 0x004fea000383ffff */
[----:B------:R-:W-:Y:S05]  /*8860*/  BRA `(.L_x_130) ;  /* 0xffffffac00f87947 */ /* 0x000fea000383ffff */
.L_x_53:
[----:B-1----:R-:W-:Y:S07]  /*8870*/  MOV R0, UR20 ;  /* 0x0000001400007c02 */ /* 0x002fee0008000f00 */
.L_x_131:
[----:B-1----:R1:W2:Y:S02]  /*8880*/  SYNCS.PHASECHK.TRANS64.TRYWAIT P0, [R0+URZ], R5 ;  /* 0x00000005000075a7 */ /* 0x0022a400080011ff */
[----:B--2---:R-:W-:Y:S05]  /*8890*/  @!P0 NANOSLEEP.SYNCS 0x989680 ;  /* 0x009896800000895d */ /* 0x004fea0003900000 */
[----:B------:R-:W2:Y:S02]  /*88a0*/  @!P0 SYNCS.PHASECHK.TRANS64 P0, [R0+URZ], R5 ;  /* 0x00000005000085a7 */ /* 0x000ea400080010ff */
[----:B--2---:R-:W-:Y:S05]  /*88b0*/  @!P0 BRA `(.L_x_131) ;  /* 0xfffffffc00f08947 */ /* 0x004fea000383ffff */
[----:B------:R-:W-:Y:S05]  /*88c0*/  BRA `(.L_x_52) ;  /* 0xffffffb000287947 */ /* 0x000fea000383ffff */
.L_x_56:
[----:B------:R-:W-:-:S07]  /*88d0*/  MOV R0, UR4 ;  /* 0x0000000400007c02 */ /* 0x000fce0008000f00 */
.L_x_132:
[----:B-1----:R1:W3:Y:S02]  /*88e0*/  SYNCS.PHASECHK.TRANS64.TRYWAIT P0, [R0+URZ], R3 ;  /* 0x00000003000075a7 */ /* 0x0022e400080011ff */
[----:B---3--:R-:W-:Y:S05]  /*88f0*/  @!P0 NANOSLEEP.SYNCS 0x989680 ;  /* 0x009896800000895d */ /* 0x008fea0003900000 */
[----:B------:R-:W3:Y:S02]  /*8900*/  @!P0 SYNCS.PHASECHK.TRANS64 P0, [R0+URZ], R3 ;  /* 0x00000003000085a7 */ /* 0x000ee400080010ff */
[----:B---3--:R-:W-:Y:S05]  /*8910*/  @!P0 BRA `(.L_x_132) ;  /* 0xfffffffc00f08947 */ /* 0x008fea000383ffff */
[----:B------:R-:W-:Y:S05]  /*8920*/  BRA `(.L_x_133) ;  /* 0xffffffb400747947 */ /* 0x000fea000383ffff */
.L_x_57:
[----:B------:R-:W-:-:S07]  /*8930*/  MOV R0, UR4 ;  /* 0x0000000400007c02 */ /* 0x000fce0008000f00 */
.L_x_134:
[----:B-1----:R1:W2:Y:S02]  /*8940*/  SYNCS.PHASECHK.TRANS64.TRYWAIT P0, [R0+URZ], R3 ;  /* 0x00000003000075a7 */ /* 0x0022a400080011ff */
[----:B--2---:R-:W-:Y:S05]  /*8950*/  @!P0 NANOSLEEP.SYNCS 0x989680 ;  /* 0x009896800000895d */ /* 0x004fea0003900000 */
[----:B------:R-:W2:Y:S02]  /*8960*/  @!P0 SYNCS.PHASECHK.TRANS64 P0, [R0+URZ], R3 ;  /* 0x00000003000085a7 */ /* 0x000ea400080010ff */
[----:B--2---:R-:W-:Y:S05]  /*8970*/  @!P0 BRA `(.L_x_134) ;  /* 0xfffffffc00f08947 */ /* 0x004fea000383ffff */
[----:B------:R-:W-:Y:S05]  /*8980*/  BRA `(.L_x_135) ;  /* 0xffffffb400807947 */ /* 0x000fea000383ffff */
.L_x_62:
[----:B------:R-:W-:Y:S07]  /*8990*/  MOV R0, UR22 ;  /* 0x0000001600007c02 */ /* 0x000fee0008000f00 */
.L_x_136:
[----:B-1----:R1:W2:Y:S02]  /*89a0*/  SYNCS.PHASECHK.TRANS64.TRYWAIT P0, [R0+URZ+0xa0], R5 ;  /* 0x0000a005000075a7 */ /* 0x0022a400080011ff */
[----:B--2---:R-:W-:Y:S05]  /*89b0*/  @!P0 NANOSLEEP.SYNCS 0x989680 ;  /* 0x009896800000895d */ /* 0x004fea0003900000 */
[----:B------:R-:W2:Y:S02]  /*89c0*/  @!P0 SYNCS.PHASECHK.TRANS64 P0, [R0+URZ+0xa0], R5 ;  /* 0x0000a005000085a7 */ /* 0x000ea400080010ff */
[----:B--2---:R-:W-:Y:S05]  /*89d0*/  @!P0 BRA `(.L_x_136) ;  /* 0xfffffffc00f08947 */ /* 0x004fea000383ffff */
[----:B------:R-:W-:Y:S05]  /*89e0*/  BRA `(.L_x_137) ;  /* 0xffffffbc00047947 */ /* 0x000fea000383ffff */
.L_x_65:
[----:B------:R-:W-:Y:S07]  /*89f0*/  MOV R9, UR22 ;  /* 0x0000001600097c02 */ /* 0x000fee0008000f00 */
.L_x_138:
[----:B-1----:R1:W2:Y:S02]  /*8a00*/  SYNCS.PHASECHK.TRANS64.TRYWAIT P1, [R9+URZ+0x98], R14 ;  /* 0x0000980e090075a7 */ /* 0x0022a400080211ff */
[----:B--2---:R-:W-:Y:S05]  /*8a10*/  @!P1 NANOSLEEP.SYNCS 0x989680 ;  /* 0x009896800000995d */ /* 0x004fea0003900000 */
[----:B------:R-:W2:Y:S02]  /*8a20*/  @!P1 SYNCS.PHASECHK.TRANS64 P1, [R9+URZ+0x98], R14 ;  /* 0x0000980e090095a7 */ /* 0x000ea400080210ff */
[----:B--2---:R-:W-:Y:S05]  /*8a30*/  @!P1 BRA `(.L_x_138) ;  /* 0xfffffffc00f09947 */ /* 0x004fea000383ffff */
[----:B------:R-:W-:Y:S05]  /*8a40*/  BRA `(.L_x_64) ;  /* 0xffffffc000607947 */ /* 0x000fea000383ffff */
.L_x_68:
[----:B------:R-:W-:Y:S07]  /*8a50*/  MOV R0, UR4 ;  /* 0x0000000400007c02 */ /* 0x000fee0008000f00 */
.L_x_139:
[----:B-1----:R1:W2:Y:S02]  /*8a60*/  SYNCS.PHASECHK.TRANS64.TRYWAIT P1, [R0+URZ+0x78], R9 ;  /* 0x00007809000075a7 */ /* 0x0022a400080211ff */
[----:B--2---:R-:W-:Y:S05]  /*8a70*/  @!P1 NANOSLEEP.SYNCS 0x989680 ;  /* 0x009896800000995d */ /* 0x004fea0003900000 */
[----:B------:R-:W2:Y:S02]  /*8a80*/  @!P1 SYNCS.PHASECHK.TRANS64 P1, [R0+URZ+0x78], R9 ;  /* 0x00007809000095a7 */ /* 0x000ea400080210ff */
[----:B--2---:R-:W-:Y:S05]  /*8a90*/  @!P1 BRA `(.L_x_139) ;  /* 0xfffffffc00f09947 */ /* 0x004fea000383ffff */
[----:B------:R-:W-:Y:S05]  /*8aa0*/  BRA `(.L_x_140) ;  /* 0xffffffc4007c7947 */ /* 0x000fea000383ffff */
.L_x_69:
[----:B------:R-:W-:Y:S07]  /*8ab0*/  MOV R0, UR5 ;  /* 0x0000000500007c02 */ /* 0x000fee0008000f00 */
.L_x_141:
[----:B-1----:R1:W2:Y:S02]  /*8ac0*/  SYNCS.PHASECHK.TRANS64.TRYWAIT P0, [R0+URZ+0x78], R11 ;  /* 0x0000780b000075a7 */ /* 0x0022a400080011ff */
[----:B--2---:R-:W-:Y:S05]  /*8ad0*/  @!P0 NANOSLEEP.SYNCS 0x989680 ;  /* 0x009896800000895d */ /* 0x004fea0003900000 */
[----:B------:R-:W2:Y:S02]  /*8ae0*/  @!P0 SYNCS.PHASECHK.TRANS64 P0, [R0+URZ+0x78], R11 ;  /* 0x0000780b000085a7 */ /* 0x000ea400080010ff */
[----:B--2---:R-:W-:Y:S05]  /*8af0*/  @!P0 BRA `(.L_x_141) ;  /* 0xfffffffc00f08947 */ /* 0x004fea000383ffff */
[----:B------:R-:W-:Y:S05]  /*8b00*/  BRA `(.L_x_142) ;  /* 0xffffffc400e47947 */ /* 0x000fea000383ffff */
.L_x_71:
[----:B------:R-:W-:-:S07]  /*8b10*/  MOV R0, UR4 ;  /* 0x0000000400007c02 */ /* 0x000fce0008000f00 */
.L_x_143:
[----:B--2---:R2:W3:Y:S02]  /*8b20*/  SYNCS.PHASECHK.TRANS64.TRYWAIT P0, [R0+URZ], R3 ;  /* 0x00000003000075a7 */ /* 0x0044e400080011ff */
[----:B---3--:R-:W-:Y:S05]  /*8b30*/  @!P0 NANOSLEEP.SYNCS 0x989680 ;  /* 0x009896800000895d */ /* 0x008fea0003900000 */
[----:B------:R-:W3:Y:S02]  /*8b40*/  @!P0 SYNCS.PHASECHK.TRANS64 P0, [R0+URZ], R3 ;  /* 0x00000003000085a7 */ /* 0x000ee400080010ff */
[----:B---3--:R-:W-:Y:S05]  /*8b50*/  @!P0 BRA `(.L_x_143) ;  /* 0xfffffffc00f08947 */ /* 0x008fea000383ffff */
[----:B------:R-:W-:Y:S05]  /*8b60*/  BRA `(.L_x_144) ;  /* 0xffffffc800607947 */ /* 0x000fea000383ffff */
.L_x_72:
[----:B--2---:R2:W3:Y:S02]  /*8b70*/  SYNCS.PHASECHK.TRANS64.TRYWAIT P0, [R2+URZ], R3 ;  /* 0x00000003020075a7 */ /* 0x0044e400080011ff */
[----:B---3--:R-:W-:Y:S05]  /*8b80*/  @!P0 NANOSLEEP.SYNCS 0x989680 ;  /* 0x009896800000895d */ /* 0x008fea0003900000 */
[----:B------:R-:W3:Y:S02]  /*8b90*/  @!P0 SYNCS.PHASECHK.TRANS64 P0, [R2+URZ], R3 ;  /* 0x00000003020085a7 */ /* 0x000ee400080010ff */
[----:B---3--:R-:W-:Y:S05]  /*8ba0*/  @!P0 BRA `(.L_x_72) ;  /* 0xfffffffc00f08947 */ /* 0x008fea000383ffff */
[----:B------:R-:W-:Y:S05]  /*8bb0*/  BRA `(.L_x_145) ;  /* 0xffffffc8008c7947 */ /* 0x000fea000383ffff */
.L_x_74:
[----:B------:R-:W-:Y:S07]  /*8bc0*/  MOV R0, UR48 ;  /* 0x0000003000007c02 */ /* 0x000fee0008000f00 */
.L_x_146:
[----:B-1----:R1:W2:Y:S02]  /*8bd0*/  SYNCS.PHASECHK.TRANS64.TRYWAIT P0, [R0+URZ+0xa0], R3 ;  /* 0x0000a003000075a7 */ /* 0x0022a400080011ff */
[----:B--2---:R-:W-:Y:S05]  /*8be0*/  @!P0 NANOSLEEP.SYNCS 0x989680 ;  /* 0x009896800000895d */ /* 0x004fea0003900000 */
[----:B------:R-:W2:Y:S02]  /*8bf0*/  @!P0 SYNCS.PHASECHK.TRANS64 P0, [R0+URZ+0xa0], R3 ;  /* 0x0000a003000085a7 */ /* 0x000ea400080010ff */
[----:B--2---:R-:W-:Y:S05]  /*8c00*/  @!P0 BRA `(.L_x_146) ;  /* 0xfffffffc00f08947 */ /* 0x004fea000383ffff */
[----:B------:R-:W-:Y:S05]  /*8c10*/  BRA `(.L_x_147) ;  /* 0xffffffcc00887947 */ /* 0x000fea000383ffff */
.L_x_84:
[----:B-1----:R1:W2:Y:S02]  /*8c20*/  SYNCS.PHASECHK.TRANS64.TRYWAIT P1, [R3+URZ+0x60], R4 ;  /* 0x00006004030075a7 */ /* 0x0022a400080211ff */
[----:B--2---:R-:W-:Y:S05]  /*8c30*/  @!P1 NANOSLEEP.SYNCS 0x989680 ;  /* 0x009896800000995d */ /* 0x004fea0003900000 */
[----:B------:R-:W2:Y:S02]  /*8c40*/  @!P1 SYNCS.PHASECHK.TRANS64 P1, [R3+URZ+0x60], R4 ;  /* 0x00006004030095a7 */ /* 0x000ea400080210ff */
[----:B--2---:R-:W-:Y:S05]  /*8c50*/  @!P1 BRA `(.L_x_84) ;  /* 0xfffffffc00f09947 */ /* 0x004fea000383ffff */
[----:B------:R-:W-:Y:S05]  /*8c60*/  BRA `(.L_x_83) ;  /* 0xffffffdc00cc7947 */ /* 0x000fea000383ffff */
.L_x_86:
[----:B-1----:R1:W4:Y:S02]  /*8c70*/  SYNCS.PHASECHK.TRANS64.TRYWAIT P0, [R79+URZ+0xb0], R0 ;  /* 0x0000b0004f0075a7 */ /* 0x00232400080011ff */
[----:B----4-:R-:W-:Y:S05]  /*8c80*/  @!P0 NANOSLEEP.SYNCS 0x989680 ;  /* 0x009896800000895d */ /* 0x010fea0003900000 */
[----:B------:R-:W4:Y:S02]  /*8c90*/  @!P0 SYNCS.PHASECHK.TRANS64 P0, [R79+URZ+0xb0], R0 ;  /* 0x0000b0004f0085a7 */ /* 0x000f2400080010ff */
[----:B----4-:R-:W-:Y:S05]  /*8ca0*/  @!P0 BRA `(.L_x_86) ;  /* 0xfffffffc00f08947 */ /* 0x010fea000383ffff */
[----:B------:R-:W-:Y:S05]  /*8cb0*/  BRA `(.L_x_85) ;  /* 0xffffffe000487947 */ /* 0x000fea000383ffff */
.L_x_97:
[----:B-1----:R1:W2:Y:S02]  /*8cc0*/  SYNCS.PHASECHK.TRANS64.TRYWAIT P0, [R3+URZ+0x60], R32 ;  /* 0x00006020030075a7 */ /* 0x0022a400080011ff */
[----:B--2---:R-:W-:Y:S05]  /*8cd0*/  @!P0 NANOSLEEP.SYNCS 0x989680 ;  /* 0x009896800000895d */ /* 0x004fea0003900000 */
[----:B------:R-:W2:Y:S02]  /*8ce0*/  @!P0 SYNCS.PHASECHK.TRANS64 P0, [R3+URZ+0x60], R32 ;  /* 0x00006020030085a7 */ /* 0x000ea400080010ff */
[----:B--2---:R-:W-:Y:S05]  /*8cf0*/  @!P0 BRA `(.L_x_97) ;  /* 0xfffffffc00f08947 */ /* 0x004fea000383ffff */
[----:B------:R-:W-:Y:S05]  /*8d00*/  BRA `(.L_x_96) ;  /* 0xffffffe800987947 */ /* 0x000fea000383ffff */
        .weak           $__internal_0_$__cuda_sm10x_tcgen05_guardrail_trap_col_being_dealloced_not_returned_by_alloc
        .type           $__internal_0_$__cuda_sm10x_tcgen05_guardrail_trap_col_being_dealloced_not_returned_by_alloc,@function
        .size           $__internal_0_$__cuda_sm10x_tcgen05_guardrail_trap_col_being_dealloced_not_returned_by_alloc,($__internal_1_$__cuda_sm10x_tcgen05_guardrail_trap_phase_invalid_during_alloc - $__internal_0_$__cuda_sm10x_tcgen05_guardrail_trap_col_being_dealloced_not_returned_by_alloc)
$__internal_0_$__cuda_sm10x_tcgen05_guardrail_trap_col_being_dealloced_not_returned_by_alloc:
[----:B------:R-:W-:Y:S05]  /*8d10*/  BPT.TRAP 0x1 ;  /* 0x000000040000795c */ /* 0x000fea0000300000 */
[----:B------:R-:W-:-:S04]  /*8d20*/  MOV R3, 0x0 ;  /* 0x0000000000037802 */ /* 0x000fc80000000f00 */
[----:B------:R-:W-:Y:S05]  /*8d30*/  RET.REL.NODEC R2 `(_ZN7cutlass13device_kernelINS_4conv6kernel13ConvUniversalINS1_16ConvProblemShapeILNS1_8OperatorE2ELi2EEENS1_10collective14CollectiveConvINS1_47MainloopSm100TmaUmmaWarpSpecializedImplicitGemmILS5_2ELi6ELi2ELi1ELi2EN4cute5tupleIJNSA_1CILi1EEESD_SD_EEEEENSB_IJNSC_ILi64EEENSB_IJSG_EEESH_EEENS_10tfloat32_tESJ_NSA_8TiledMMAINSA_8MMA_AtomIJNSA_17SM100_MMA_TF32_SSISJ_SJ_fLi64ELi64ELNSA_4UMMA5MajorE1ELSO_1ELNSN_7ScaleInE0ELSP_0EEEEEENSA_6LayoutISE_NSB_IJNSC_ILi0EEEST_ST_EEEEENSB_IJNSA_10UnderscoreESW_SW_EEEEENS7_6detail27Sm100ImplicitGemmTileTraitsINSA_13SM90_TMA_LOADENSA_14ComposedLayoutINSA_7SwizzleILi2ELi5ELi2EEENSA_18smem_ptr_flag_bitsILi32EEENSS_INSB_IJNSC_ILi32EEENSC_ILi4EEEEEENSB_IJSD_S17_EEEEEEEvEENS10_INSA_20SM90_TMA_LOAD_IM2COLES1C_vEEEENS_8epilogue10collective18CollectiveEpilogueINS1H_23Sm100TmaWarpSpecializedILi3ELi2ELi16ELb1ELb0EEEJSI_NSB_IJNSS_ISG_SD_EENSS_IS17_SD_EEEEESJ_NSB_IJlNSB_IJSD_llEEEST_EEESJ_S1Q_NS1H_6fusion15FusionCallbacksIS1L_NS1R_17LinearCombinationISJ_fSJ_fLNS_15FloatRoundStyleE2EEESI_S1O_JEEENSA_5SM1004TMEM4LOAD26SM100_TMEM_LOAD_16dp128b8xES11_NS12_INS13_ILi3ELi4ELi3EEES16_NSS_INSB_IJNSC_ILi8EEES17_EEENSB_IJS17_SD_EEEEEEENSA_17SM75_U32x4_LDSM_NENSA_14SM90_TMA_STOREES26_NSA_17SM90_U32x4_STSM_NENSA_39AutoVectorizingCopyWithAssumedAlignmentILi128EEEEEEvvEEEEvNT_6ParamsE) ;  /* 0xffffff7002b07950 */ /* 0x000fea0003c3ffff */
        .weak           $__internal_1_$__cuda_sm10x_tcgen05_guardrail_trap_phase_invalid_during_alloc
        .type           $__internal_1_$__cuda_sm10x_tcgen05_guardrail_trap_phase_invalid_during_alloc,@function
        .size           $__internal_1_$__cuda_sm10x_tcgen05_guardrail_trap_phase_invalid_during_alloc,($__internal_2_$__cuda_sm10x_tcgen05_guardrail_trap_unallocated_columns_being_dealloced - $__internal_1_$__cuda_sm10x_tcgen05_guardrail_trap_phase_invalid_during_alloc)
$__internal_1_$__cuda_sm10x_tcgen05_guardrail_trap_phase_invalid_during_alloc:
[----:B------:R-:W-:Y:S05]  /*8d40*/  BPT.TRAP 0x1 ;  /* 0x000000040000795c */ /* 0x000fea0000300000 */
[----:B------:R-:W-:-:S04]  /*8d50*/  HFMA2 R3, -RZ, RZ, 0, 0 ;  /* 0x00000000ff037431 */ /* 0x000fc800000001ff */
[----:B------:R-:W-:Y:S05]  /*8d60*/  RET.REL.NODEC R2 `(_ZN7cutlass13device_kernelINS_4conv6kernel13ConvUniversalINS1_16ConvProblemShapeILNS1_8OperatorE2ELi2EEENS1_10collective14CollectiveConvINS1_47MainloopSm100TmaUmmaWarpSpecializedImplicitGemmILS5_2ELi6ELi2ELi1ELi2EN4cute5tupleIJNSA_1CILi1EEESD_SD_EEEEENSB_IJNSC_ILi64EEENSB_IJSG_EEESH_EEENS_10tfloat32_tESJ_NSA_8TiledMMAINSA_8MMA_AtomIJNSA_17SM100_MMA_TF32_SSISJ_SJ_fLi64ELi64ELNSA_4UMMA5MajorE1ELSO_1ELNSN_7ScaleInE0ELSP_0EEEEEENSA_6LayoutISE_NSB_IJNSC_ILi0EEEST_ST_EEEEENSB_IJNSA_10UnderscoreESW_SW_EEEEENS7_6detail27Sm100ImplicitGemmTileTraitsINSA_13SM90_TMA_LOADENSA_14ComposedLayoutINSA_7SwizzleILi2ELi5ELi2EEENSA_18smem_ptr_flag_bitsILi32EEENSS_INSB_IJNSC_ILi32EEENSC_ILi4EEEEEENSB_IJSD_S17_EEEEEEEvEENS10_INSA_20SM90_TMA_LOAD_IM2COLES1C_vEEEENS_8epilogue10collective18CollectiveEpilogueINS1H_23Sm100TmaWarpSpecializedILi3ELi2ELi16ELb1ELb0EEEJSI_NSB_IJNSS_ISG_SD_EENSS_IS17_SD_EEEEESJ_NSB_IJlNSB_IJSD_llEEEST_EEESJ_S1Q_NS1H_6fusion15FusionCallbacksIS1L_NS1R_17LinearCombinationISJ_fSJ_fLNS_15FloatRoundStyleE2EEESI_S1O_JEEENSA_5SM1004TMEM4LOAD26SM100_TMEM_LOAD_16dp128b8xES11_NS12_INS13_ILi3ELi4ELi3EEES16_NSS_INSB_IJNSC_ILi8EEES17_EEENSB_IJS17_SD_EEEEEEENSA_17SM75_U32x4_LDSM_NENSA_14SM90_TMA_STOREES26_NSA_17SM90_U32x4_STSM_NENSA_39AutoVectorizingCopyWithAssumedAlignmentILi128EEEEEEvvEEEEvNT_6ParamsE) ;  /* 0xffffff7002a47950 */ /* 0x000fea0003c3ffff */
        .weak           $__internal_2_$__cuda_sm10x_tcgen05_guardrail_trap_unallocated_columns_being_dealloced
        .type           $__internal_2_$__cuda_sm10x_tcgen05_guardrail_trap_unallocated_columns_being_dealloced,@function
        .size           $__internal_2_$__cuda_sm10x_tcgen05_guardrail_trap_unallocated_columns_being_dealloced,(.L_x_149 - $__internal_2_$__cuda_sm10x_tcgen05_guardrail_trap_unallocated_columns_being_dealloced)
$__internal_2_$__cuda_sm10x_tcgen05_guardrail_trap_unallocated_columns_being_dealloced:
[----:B------:R-:W-:Y:S05]  /*8d70*/  BPT.TRAP 0x1 ;  /* 0x000000040000795c */ /* 0x000fea0000300000 */
[----:B------:R-:W-:-:S04]  /*8d80*/  MOV R3, 0x0 ;  /* 0x0000000000037802 */ /* 0x000fc80000000f00 */
[----:B------:R-:W-:Y:S05]  /*8d90*/  RET.REL.NODEC R2 `(_ZN7cutlass13device_kernelINS_4conv6kernel13ConvUniversalINS1_16ConvProblemShapeILNS1_8OperatorE2ELi2EEENS1_10collective14CollectiveConvINS1_47MainloopSm100TmaUmmaWarpSpecializedImplicitGemmILS5_2ELi6ELi2ELi1ELi2EN4cute5tupleIJNSA_1CILi1EEESD_SD_EEEEENSB_IJNSC_ILi64EEENSB_IJSG_EEESH_EEENS_10tfloat32_tESJ_NSA_8TiledMMAINSA_8MMA_AtomIJNSA_17SM100_MMA_TF32_SSISJ_SJ_fLi64ELi64ELNSA_4UMMA5MajorE1ELSO_1ELNSN_7ScaleInE0ELSP_0EEEEEENSA_6LayoutISE_NSB_IJNSC_ILi0EEEST_ST_EEEEENSB_IJNSA_10UnderscoreESW_SW_EEEEENS7_6detail27Sm100ImplicitGemmTileTraitsINSA_13SM90_TMA_LOADENSA_14ComposedLayoutINSA_7SwizzleILi2ELi5ELi2EEENSA_18smem_ptr_flag_bitsILi32EEENSS_INSB_IJNSC_ILi32EEENSC_ILi4EEEEEENSB_IJSD_S17_EEEEEEEvEENS10_INSA_20SM90_TMA_LOAD_IM2COLES1C_vEEEENS_8epilogue10collective18CollectiveEpilogueINS1H_23Sm100TmaWarpSpecializedILi3ELi2ELi16ELb1ELb0EEEJSI_NSB_IJNSS_ISG_SD_EENSS_IS17_SD_EEEEESJ_NSB_IJlNSB_IJSD_llEEEST_EEESJ_S1Q_NS1H_6fusion15FusionCallbacksIS1L_NS1R_17LinearCombinationISJ_fSJ_fLNS_15FloatRoundStyleE2EEESI_S1O_JEEENSA_5SM1004TMEM4LOAD26SM100_TMEM_LOAD_16dp128b8xES11_NS12_INS13_ILi3ELi4ELi3EEES16_NSS_INSB_IJNSC_ILi8EEES17_EEENSB_IJS17_SD_EEEEEEENSA_17SM75_U32x4_LDSM_NENSA_14SM90_TMA_STOREES26_NSA_17SM90_U32x4_STSM_NENSA_39AutoVectorizingCopyWithAssumedAlignmentILi128EEEEEEvvEEEEvNT_6ParamsE) ;  /* 0xffffff7002987950 */ /* 0x000fea0003c3ffff */
.L_x_148:
[----:B------:R-:W-:-:S00]  /*8da0*/  BRA `(.L_x_148) ;  /* 0xfffffffc00fc7947 */ /* 0x000fc0000383ffff */
[----:B------:R-:W-:-:S00]  /*8db0*/  NOP ;  /* 0x0000000000007918 */ /* 0x000fc00000000000 */
        /* <DEDUP_REMOVED lines=12> */
.L_x_149:


//--------------------- .nv.global.init           --------------------------
	.section	.nv.global.init,"aw",@progbits
.nv.global.init:
	.type		$str$29,@object
	.size		$str$29,($str$30 - $str$29)
$str$29:
        /*0000*/ 	.byte	0x28, 0x61, 0x64, 0x64, 0x72, 0x65, 0x73, 0x73, 0x20, 0x26, 0x20, 0x6d, 0x61, 0x73, 0x6b, 0x29
        /*0010*/ 	.byte	0x20, 0x3d, 0x3d, 0x20, 0x30, 0x00
	.type		$str$30,@object
	.size		$str$30,($str$28 - $str$30)
$str$30:
        /*0016*/ 	.byte	0x2f, 0x74, 0x6d, 0x70, 0x2f, 0x63, 0x75, 0x74, 0x6c, 0x61, 0x73, 0x73, 0x5f, 0x73, 0x77, 0x65
        /*0026*/ 	.byte	0x65, 0x70, 0x5f, 0x73, 0x72, 0x63, 0x2f, 0x69, 0x6e, 0x63, 0x6c, 0x75, 0x64, 0x65, 0x2f, 0x63
        /*0036*/ 	.byte	0x75, 0x74, 0x65, 0x2f, 0x70, 0x6f, 0x69, 0x6e, 0x74, 0x65, 0x72, 0x5f, 0x66, 0x6c, 0x61, 0x67
        /*0046*/ 	.byte	0x67, 0x65, 0x64, 0x2e, 0x68, 0x70, 0x70, 0x00
	.type		$str$28,@object
	.size		$str$28,($str$27 - $str$28)
$str$28:
        /*004e*/ 	.byte	0x2f, 0x74, 0x6d, 0x70, 0x2f, 0x63, 0x75, 0x74, 0x6c, 0x61, 0x73, 0x73, 0x5f, 0x73, 0x77, 0x65
        /*005e*/ 	.byte	0x65, 0x70, 0x5f, 0x73, 0x72, 0x63, 0x2f, 0x69, 0x6e, 0x63, 0x6c, 0x75, 0x64, 0x65, 0x2f, 0x63
        /*006e*/ 	.byte	0x75, 0x74, 0x65, 0x2f, 0x61, 0x74, 0x6f, 0x6d, 0x2f, 0x63, 0x6f, 0x70, 0x79, 0x5f, 0x74, 0x72
        /*007e*/ 	.byte	0x61, 0x69, 0x74, 0x73, 0x5f, 0x73, 0x6d, 0x31, 0x30, 0x30, 0x2e, 0x68, 0x70, 0x70, 0x00
	.type		$str$27,@object
	.size		$str$27,(__unnamed_1 - $str$27)
$str$27:
        /*008d*/ 	.byte	0x28, 0x28, 0x75, 0x69, 0x6e, 0x74, 0x33, 0x32, 0x5f, 0x74, 0x28, 0x74, 0x68, 0x72, 0x65, 0x61
        /*009d*/ 	.byte	0x64, 0x49, 0x64, 0x78, 0x2e, 0x78, 0x29, 0x20, 0x2f, 0x20, 0x33, 0x32, 0x29, 0x20, 0x25, 0x20
        /*00ad*/ 	.byte	0x34, 0x29, 0x20, 0x3d, 0x3d, 0x20, 0x28, 0x28, 0x28, 0x74, 0x6d, 0x65, 0x6d, 0x5f, 0x61, 0x64
        /*00bd*/ 	.byte	0x64, 0x72, 0x20, 0x3e, 0x3e, 0x20, 0x31, 0x36, 0x29, 0x20, 0x2f, 0x20, 0x33, 0x32, 0x29, 0x20
        /*00cd*/ 	.byte	0x25, 0x20, 0x34, 0x29, 0x00
	.type		__unnamed_1,@object
	.size		__unnamed_1,(__unnamed_2 - __unnamed_1)
__unnamed_1:
        /*00d2*/ 	.byte	0x61, 0x75, 0x74, 0x6f, 0x20, 0x63, 0x75, 0x74, 0x65, 0x3a, 0x3a, 0x61, 0x73, 0x5f, 0x70, 0x6f
        /* <DEDUP_REMOVED lines=24> */
        /*0262*/ 	.byte	0x30, 0x34, 0x38, 0x3e, 0x3e, 0x3e, 0x3e, 0x5d, 0x00
	.type		__unnamed_2,@object
	.size		__unnamed_2,(.L_2 - __unnamed_2)
__unnamed_2:
        /* <DEDUP_REMOVED lines=45> */
        /*053b*/ 	.byte	0x3e, 0x3e, 0x3e, 0x5d, 0x00
.L_2:


//--------------------- .nv.shared._ZN7cutlass13device_kernelINS_4conv6kernel13ConvUniversalINS1_16ConvProblemShapeILNS1_8OperatorE2ELi2EEENS1_10collective14CollectiveConvINS1_47MainloopSm100TmaUmmaWarpSpecializedImplicitGemmILS5_2ELi6ELi2ELi1ELi2EN4cute5tupleIJNSA_1CILi1EEESD_SD_EEEEENSB_IJNSC_ILi64EEENSB_IJSG_EEESH_EEENS_10tfloat32_tESJ_NSA_8TiledMMAINSA_8MMA_AtomIJNSA_17SM100_MMA_TF32_SSISJ_SJ_fLi64ELi64ELNSA_4UMMA5MajorE1ELSO_1ELNSN_7ScaleInE0ELSP_0EEEEEENSA_6LayoutISE_NSB_IJNSC_ILi0EEEST_ST_EEEEENSB_IJNSA_10UnderscoreESW_SW_EEEEENS7_6detail27Sm100ImplicitGemmTileTraitsINSA_13SM90_TMA_LOADENSA_14ComposedLayoutINSA_7SwizzleILi2ELi5ELi2EEENSA_18smem_ptr_flag_bitsILi32EEENSS_INSB_IJNSC_ILi32EEENSC_ILi4EEEEEENSB_IJSD_S17_EEEEEEEvEENS10_INSA_20SM90_TMA_LOAD_IM2COLES1C_vEEEENS_8epilogue10collective18CollectiveEpilogueINS1H_23Sm100TmaWarpSpecializedILi3ELi2ELi16ELb1ELb0EEEJSI_NSB_IJNSS_ISG_SD_EENSS_IS17_SD_EEEEESJ_NSB_IJlNSB_IJSD_llEEEST_EEESJ_S1Q_NS1H_6fusion15FusionCallbacksIS1L_NS1R_17LinearCombinationISJ_fSJ_fLNS_15FloatRoundStyleE2EEESI_S1O_JEEENSA_5SM1004TMEM4LOAD26SM100_TMEM_LOAD_16dp128b8xES11_NS12_INS13_ILi3ELi4ELi3EEES16_NSS_INSB_IJNSC_ILi8EEES17_EEENSB_IJS17_SD_EEEEEEENSA_17SM75_U32x4_LDSM_NENSA_14SM90_TMA_STOREES26_NSA_17SM90_U32x4_STSM_NENSA_39AutoVectorizingCopyWithAssumedAlignmentILi128EEEEEEvvEEEEvNT_6ParamsE --------------------------
	.section	.nv.shared._ZN7cutlass13device_kernelINS_4conv6kernel13ConvUniversalINS1_16ConvProblemShapeILNS1_8OperatorE2ELi2EEENS1_10collective14CollectiveConvINS1_47MainloopSm100TmaUmmaWarpSpecializedImplicitGemmILS5_2ELi6ELi2ELi1ELi2EN4cute5tupleIJNSA_1CILi1EEESD_SD_EEEEENSB_IJNSC_ILi64EEENSB_IJSG_EEESH_EEENS_10tfloat32_tESJ_NSA_8TiledMMAINSA_8MMA_AtomIJNSA_17SM100_MMA_TF32_SSISJ_SJ_fLi64ELi64ELNSA_4UMMA5MajorE1ELSO_1ELNSN_7ScaleInE0ELSP_0EEEEEENSA_6LayoutISE_NSB_IJNSC_ILi0EEEST_ST_EEEEENSB_IJNSA_10UnderscoreESW_SW_EEEEENS7_6detail27Sm100ImplicitGemmTileTraitsINSA_13SM90_TMA_LOADENSA_14ComposedLayoutINSA_7SwizzleILi2ELi5ELi2EEENSA_18smem_ptr_flag_bitsILi32EEENSS_INSB_IJNSC_ILi32EEENSC_ILi4EEEEEENSB_IJSD_S17_EEEEEEEvEENS10_INSA_20SM90_TMA_LOAD_IM2COLES1C_vEEEENS_8epilogue10collective18CollectiveEpilogueINS1H_23Sm100TmaWarpSpecializedILi3ELi2ELi16ELb1ELb0EEEJSI_NSB_IJNSS_ISG_SD_EENSS_IS17_SD_EEEEESJ_NSB_IJlNSB_IJSD_llEEEST_EEESJ_S1Q_NS1H_6fusion15FusionCallbacksIS1L_NS1R_17LinearCombinationISJ_fSJ_fLNS_15FloatRoundStyleE2EEESI_S1O_JEEENSA_5SM1004TMEM4LOAD26SM100_TMEM_LOAD_16dp128b8xES11_NS12_INS13_ILi3ELi4ELi3EEES16_NSS_INSB_IJNSC_ILi8EEES17_EEENSB_IJS17_SD_EEEEEEENSA_17SM75_U32x4_LDSM_NENSA_14SM90_TMA_STOREES26_NSA_17SM90_U32x4_STSM_NENSA_39AutoVectorizingCopyWithAssumedAlignmentILi128EEEEEEvvEEEEvNT_6ParamsE,"aw",@nobits
	.sectionflags	@""
	.align	16
	.zero		1024


//--------------------- .nv.shared.reserved.0     --------------------------
	.section	.nv.shared.reserved.0,"aw",@nobits
	.weak		__nv_reservedSMEM_offset_0_alias
	.size		__nv_reservedSMEM_offset_0_alias, 0, 64
	.other		__nv_reservedSMEM_offset_0_alias,@"STO_CUDA_RESERVED_SHARED STV_DEFAULT"
__nv_reservedSMEM_offset_0_alias:
	.zero		0
.nv.shared.reserved.0:
	.zero		64
	.weak		__nv_reservedSMEM_tcgen05_partition
	.type		__nv_reservedSMEM_tcgen05_partition,@object
	.size		__nv_reservedSMEM_tcgen05_partition,(.L_0 - __nv_reservedSMEM_tcgen05_partition)
__nv_reservedSMEM_tcgen05_partition:
	.zero		32
.L_0:


//--------------------- .nv.global                --------------------------
	.section	.nv.global,"aw",@nobits
.nv.global:
	.type		_ZN39_INTERNAL_f39ffcb0_4_k_cu_0eede0f1_31764cute1_E,@object
	.size		_ZN39_INTERNAL_f39ffcb0_4_k_cu_0eede0f1_31764cute1_E,(_ZN39_INTERNAL_f39ffcb0_4_k_cu_0eede0f1_31764cuda3std3__45__cpo6cbeginE - _ZN39_INTERNAL_f39ffcb0_4_k_cu_0eede0f1_31764cute1_E)
_ZN39_INTERNAL_f39ffcb0_4_k_cu_0eede0f1_31764cute1_E:
	.zero		1
	.type		_ZN39_INTERNAL_f39ffcb0_4_k_cu_0eede0f1_31764cuda3std3__45__cpo6cbeginE,@object
	.size		_ZN39_INTERNAL_f39ffcb0_4_k_cu_0eede0f1_31764cuda3std3__45__cpo6cbeginE,(_ZN39_INTERNAL_f39ffcb0_4_k_cu_0eede0f1_31764cuda3std3__48in_placeE - _ZN39_INTERNAL_f39ffcb0_4_k_cu_0eede0f1_31764cuda3std3__45__cpo6cbeginE)
_ZN39_INTERNAL_f39ffcb0_4_k_cu_0eede0f1_31764cuda3std3__45__cpo6cbeginE:
	.zero		1
	.type		_ZN39_INTERNAL_f39ffcb0_4_k_cu_0eede0f1_31764cuda3std3__48in_placeE,@object
	.size		_ZN39_INTERNAL_f39ffcb0_4_k_cu_0eede0f1_31764cuda3std3__48in_placeE,(_ZN39_INTERNAL_f39ffcb0_4_k_cu_0eede0f1_31764cuda3std6ranges3__45__cpo9iter_moveE - _ZN39_INTERNAL_f39ffcb0_4_k_cu_0eede0f1_31764cuda3std3__48in_placeE)
_ZN39_INTERNAL_f39ffcb0_4_k_cu_0eede0f1_31764cuda3std3__48in_placeE:
	.zero		1
	.type		_ZN39_INTERNAL_f39ffcb0_4_k_cu_0eede0f1_31764cuda3std6ranges3__45__cpo9iter_moveE,@object
	.size		_ZN39_INTERNAL_f39ffcb0_4_k_cu_0eede0f1_31764cuda3std6ranges3__45__cpo9iter_moveE,(_ZN39_INTERNAL_f39ffcb0_4_k_cu_0eede0f1_31764cuda3std3__45__cpo5beginE - _ZN39_INTERNAL_f39ffcb0_4_k_cu_0eede0f1_31764cuda3std6ranges3__45__cpo9iter_moveE)
_ZN39_INTERNAL_f39ffcb0_4_k_cu_0eede0f1_31764cuda3std6ranges3__45__cpo9iter_moveE:
	.zero		1
	.type		_ZN39_INTERNAL_f39ffcb0_4_k_cu_0eede0f1_31764cuda3std3__45__cpo5beginE,@object
	.size		_ZN39_INTERNAL_f39ffcb0_4_k_cu_0eede0f1_31764cuda3std3__45__cpo5beginE,(_ZN39_INTERNAL_f39ffcb0_4_k_cu_0eede0f1_31764cuda3std3__441_GLOBAL__N__f39ffcb0_4_k_cu_0eede0f1_31766ignoreE - _ZN39_INTERNAL_f39ffcb0_4_k_cu_0eede0f1_31764cuda3std3__45__cpo5beginE)
_ZN39_INTERNAL_f39ffcb0_4_k_cu_0eede0f1_31764cuda3std3__45__cpo5beginE:
	.zero		1
	.type		_ZN39_INTERNAL_f39ffcb0_4_k_cu_0eede0f1_31764cuda3std3__441_GLOBAL__N__f39ffcb0_4_k_cu_0eede0f1_31766ignoreE,@object
	.size		_ZN39_INTERNAL_f39ffcb0_4_k_cu_0eede0f1_31764cuda3std3__441_GLOBAL__N__f39ffcb0_4_k_cu_0eede0f1_31766ignoreE,(_ZN39_INTERNAL_f39ffcb0_4_k_cu_0eede0f1_31764cute7productE - _ZN39_INTERNAL_f39ffcb0_4_k_cu_0eede0f1_31764cuda3std3__441_GLOBAL__N__f39ffcb0_4_k_cu_0eede0f1_31766ignoreE)
_ZN39_INTERNAL_f39ffcb0_4_k_cu_0eede0f1_31764cuda3std3__441_GLOBAL__N__f39ffcb0_4_k_cu_0eede0f1_31766ignoreE:
	.zero		1
	.type		_ZN39_INTERNAL_f39ffcb0_4_k_cu_0eede0f1_31764cute7productE,@object
	.size		_ZN39_INTERNAL_f39ffcb0_4_k_cu_0eede0f1_31764cute7productE,(_ZN39_INTERNAL_f39ffcb0_4_k_cu_0eede0f1_31764cuda3std3__45__cpo3endE - _ZN39_INTERNAL_f39ffcb0_4_k_cu_0eede0f1_31764cute7productE)
_ZN39_INTERNAL_f39ffcb0_4_k_cu_0eede0f1_31764cute7productE:
	.zero		1
	.type		_ZN39_INTERNAL_f39ffcb0_4_k_cu_0eede0f1_31764cuda3std3__45__cpo3endE,@object
	.size		_ZN39_INTERNAL_f39ffcb0_4_k_cu_0eede0f1_31764cuda3std3__45__cpo3endE,(_ZN39_INTERNAL_f39ffcb0_4_k_cu_0eede0f1_31764cuda3std3__419piecewise_constructE - _ZN39_INTERNAL_f39ffcb0_4_k_cu_0eede0f1_31764cuda3std3__45__cpo3endE)
_ZN39_INTERNAL_f39ffcb0_4_k_cu_0eede0f1_31764cuda3std3__45__cpo3endE:
	.zero		1
	.type		_ZN39_INTERNAL_f39ffcb0_4_k_cu_0eede0f1_31764cuda3std3__419piecewise_constructE,@object
	.size		_ZN39_INTERNAL_f39ffcb0_4_k_cu_0eede0f1_31764cuda3std3__419piecewise_constructE,(_ZN39_INTERNAL_f39ffcb0_4_k_cu_0eede0f1_31764cuda3std3__45__cpo4cendE - _ZN39_INTERNAL_f39ffcb0_4_k_cu_0eede0f1_31764cuda3std3__419piecewise_constructE)
_ZN39_INTERNAL_f39ffcb0_4_k_cu_0eede0f1_31764cuda3std3__419piecewise_constructE:
	.zero		1
	.type		_ZN39_INTERNAL_f39ffcb0_4_k_cu_0eede0f1_31764cuda3std3__45__cpo4cendE,@object
	.size		_ZN39_INTERNAL_f39ffcb0_4_k_cu_0eede0f1_31764cuda3std3__45__cpo4cendE,(_ZN39_INTERNAL_f39ffcb0_4_k_cu_0eede0f1_31764cuda3std6ranges3__45__cpo4swapE - _ZN39_INTERNAL_f39ffcb0_4_k_cu_0eede0f1_31764cuda3std3__45__cpo4cendE)
_ZN39_INTERNAL_f39ffcb0_4_k_cu_0eede0f1_31764cuda3std3__45__cpo4cendE:
	.zero		1
	.type		_ZN39_INTERNAL_f39ffcb0_4_k_cu_0eede0f1_31764cuda3std6ranges3__45__cpo4swapE,@object
	.size		_ZN39_INTERNAL_f39ffcb0_4_k_cu_0eede0f1_31764cuda3std6ranges3__45__cpo4swapE,(.L_10 - _ZN39_INTERNAL_f39ffcb0_4_k_cu_0eede0f1_31764cuda3std6ranges3__45__cpo4swapE)
_ZN39_INTERNAL_f39ffcb0_4_k_cu_0eede0f1_31764cuda3std6ranges3__45__cpo4swapE:
	.zero		1
.L_10:


//--------------------- .nv.constant0._ZN7cutlass13device_kernelINS_4conv6kernel13ConvUniversalINS1_16ConvProblemShapeILNS1_8OperatorE2ELi2EEENS1_10collective14CollectiveConvINS1_47MainloopSm100TmaUmmaWarpSpecializedImplicitGemmILS5_2ELi6ELi2ELi1ELi2EN4cute5tupleIJNSA_1CILi1EEESD_SD_EEEEENSB_IJNSC_ILi64EEENSB_IJSG_EEESH_EEENS_10tfloat32_tESJ_NSA_8TiledMMAINSA_8MMA_AtomIJNSA_17SM100_MMA_TF32_SSISJ_SJ_fLi64ELi64ELNSA_4UMMA5MajorE1ELSO_1ELNSN_7ScaleInE0ELSP_0EEEEEENSA_6LayoutISE_NSB_IJNSC_ILi0EEEST_ST_EEEEENSB_IJNSA_10UnderscoreESW_SW_EEEEENS7_6detail27Sm100ImplicitGemmTileTraitsINSA_13SM90_TMA_LOADENSA_14ComposedLayoutINSA_7SwizzleILi2ELi5ELi2EEENSA_18smem_ptr_flag_bitsILi32EEENSS_INSB_IJNSC_ILi32EEENSC_ILi4EEEEEENSB_IJSD_S17_EEEEEEEvEENS10_INSA_20SM90_TMA_LOAD_IM2COLES1C_vEEEENS_8epilogue10collective18CollectiveEpilogueINS1H_23Sm100TmaWarpSpecializedILi3ELi2ELi16ELb1ELb0EEEJSI_NSB_IJNSS_ISG_SD_EENSS_IS17_SD_EEEEESJ_NSB_IJlNSB_IJSD_llEEEST_EEESJ_S1Q_NS1H_6fusion15FusionCallbacksIS1L_NS1R_17LinearCombinationISJ_fSJ_fLNS_15FloatRoundStyleE2EEESI_S1O_JEEENSA_5SM1004TMEM4LOAD26SM100_TMEM_LOAD_16dp128b8xES11_NS12_INS13_ILi3ELi4ELi3EEES16_NSS_INSB_IJNSC_ILi8EEES17_EEENSB_IJS17_SD_EEEEEEENSA_17SM75_U32x4_LDSM_NENSA_14SM90_TMA_STOREES26_NSA_17SM90_U32x4_STSM_NENSA_39AutoVectorizingCopyWithAssumedAlignmentILi128EEEEEEvvEEEEvNT_6ParamsE --------------------------
	.section	.nv.constant0._ZN7cutlass13device_kernelINS_4conv6kernel13ConvUniversalINS1_16ConvProblemShapeILNS1_8OperatorE2ELi2EEENS1_10collective14CollectiveConvINS1_47MainloopSm100TmaUmmaWarpSpecializedImplicitGemmILS5_2ELi6ELi2ELi1ELi2EN4cute5tupleIJNSA_1CILi1EEESD_SD_EEEEENSB_IJNSC_ILi64EEENSB_IJSG_EEESH_EEENS_10tfloat32_tESJ_NSA_8TiledMMAINSA_8MMA_AtomIJNSA_17SM100_MMA_TF32_SSISJ_SJ_fLi64ELi64ELNSA_4UMMA5MajorE1ELSO_1ELNSN_7ScaleInE0ELSP_0EEEEEENSA_6LayoutISE_NSB_IJNSC_ILi0EEEST_ST_EEEEENSB_IJNSA_10UnderscoreESW_SW_EEEEENS7_6detail27Sm100ImplicitGemmTileTraitsINSA_13SM90_TMA_LOADENSA_14ComposedLayoutINSA_7SwizzleILi2ELi5ELi2EEENSA_18smem_ptr_flag_bitsILi32EEENSS_INSB_IJNSC_ILi32EEENSC_ILi4EEEEEENSB_IJSD_S17_EEEEEEEvEENS10_INSA_20SM90_TMA_LOAD_IM2COLES1C_vEEEENS_8epilogue10collective18CollectiveEpilogueINS1H_23Sm100TmaWarpSpecializedILi3ELi2ELi16ELb1ELb0EEEJSI_NSB_IJNSS_ISG_SD_EENSS_IS17_SD_EEEEESJ_NSB_IJlNSB_IJSD_llEEEST_EEESJ_S1Q_NS1H_6fusion15FusionCallbacksIS1L_NS1R_17LinearCombinationISJ_fSJ_fLNS_15FloatRoundStyleE2EEESI_S1O_JEEENSA_5SM1004TMEM4LOAD26SM100_TMEM_LOAD_16dp128b8xES11_NS12_INS13_ILi3ELi4ELi3EEES16_NSS_INSB_IJNSC_ILi8EEES17_EEENSB_IJS17_SD_EEEEEEENSA_17SM75_U32x4_LDSM_NENSA_14SM90_TMA_STOREES26_NSA_17SM90_U32x4_STSM_NENSA_39AutoVectorizingCopyWithAssumedAlignmentILi128EEEEEEvvEEEEvNT_6ParamsE,"a",@progbits
	.sectionflags	@""
	.align	4
.nv.constant0._ZN7cutlass13device_kernelINS_4conv6kernel13ConvUniversalINS1_16ConvProblemShapeILNS1_8OperatorE2ELi2EEENS1_10collective14CollectiveConvINS1_47MainloopSm100TmaUmmaWarpSpecializedImplicitGemmILS5_2ELi6ELi2ELi1ELi2EN4cute5tupleIJNSA_1CILi1EEESD_SD_EEEEENSB_IJNSC_ILi64EEENSB_IJSG_EEESH_EEENS_10tfloat32_tESJ_NSA_8TiledMMAINSA_8MMA_AtomIJNSA_17SM100_MMA_TF32_SSISJ_SJ_fLi64ELi64ELNSA_4UMMA5MajorE1ELSO_1ELNSN_7ScaleInE0ELSP_0EEEEEENSA_6LayoutISE_NSB_IJNSC_ILi0EEEST_ST_EEEEENSB_IJNSA_10UnderscoreESW_SW_EEEEENS7_6detail27Sm100ImplicitGemmTileTraitsINSA_13SM90_TMA_LOADENSA_14ComposedLayoutINSA_7SwizzleILi2ELi5ELi2EEENSA_18smem_ptr_flag_bitsILi32EEENSS_INSB_IJNSC_ILi32EEENSC_ILi4EEEEEENSB_IJSD_S17_EEEEEEEvEENS10_INSA_20SM90_TMA_LOAD_IM2COLES1C_vEEEENS_8epilogue10collective18CollectiveEpilogueINS1H_23Sm100TmaWarpSpecializedILi3ELi2ELi16ELb1ELb0EEEJSI_NSB_IJNSS_ISG_SD_EENSS_IS17_SD_EEEEESJ_NSB_IJlNSB_IJSD_llEEEST_EEESJ_S1Q_NS1H_6fusion15FusionCallbacksIS1L_NS1R_17LinearCombinationISJ_fSJ_fLNS_15FloatRoundStyleE2EEESI_S1O_JEEENSA_5SM1004TMEM4LOAD26SM100_TMEM_LOAD_16dp128b8xES11_NS12_INS13_ILi3ELi4ELi3EEES16_NSS_INSB_IJNSC_ILi8EEES17_EEENSB_IJS17_SD_EEEEEEENSA_17SM75_U32x4_LDSM_NENSA_14SM90_TMA_STOREES26_NSA_17SM90_U32x4_STSM_NENSA_39AutoVectorizingCopyWithAssumedAlignmentILi128EEEEEEvvEEEEvNT_6ParamsE:
	.zero		2944


//--------------------- SYMBOLS --------------------------

	.type		.nv.reservedSmem.offset0,@object
	.size		.nv.reservedSmem.offset0,0x4
	.type		.nv.reservedSmem.cap,@object
	.size		.nv.reservedSmem.cap,0x4
	.type		__assertfail,@function
